	.target	sm_100a

	.elftype	@"ET_EXEC"


//--------------------- .note.nv.tkinfo           --------------------------
	.section	.note.nv.tkinfo,"",@"SHT_NOTE"
	.sectionflags	@"SHF_NOTE_NV_TKINFO"
	.tkinfo
        /*0018*/ 	.word	0x00000002
        /*0030*/ 	.string	""
        /*0030*/ 	.string	"ptxas"
        /*0030*/ 	.string	"Cuda compilation tools, release 13.0, V13.0.88"
        /*0030*/ 	.string	"Build cuda_13.0.r13.0/compiler.36424714_0"
        /*0030*/ 	.string	"-arch sm_100a -m 64 "



//--------------------- .note.nv.cuinfo           --------------------------
	.section	.note.nv.cuinfo,"",@"SHT_NOTE"
	.sectionflags	@"SHF_NOTE_NV_CUINFO"
        /*0018*/ 	.short	0x0002
        /*001a*/ 	.short	0x0064
        /*001c*/ 	.short	0x0082
	.zero		2


//--------------------- .nv.info                  --------------------------
	.section	.nv.info,"",@"SHT_CUDA_INFO"
	.align	4


	//----- nvinfo : EIATTR_REGCOUNT
	.align		4
        /*0000*/ 	.byte	0x04, 0x2f
        /*0002*/ 	.short	(.L_19 - .L_18)
	.align		4
.L_18:
        /*0004*/ 	.word	index@(_ZN7cutlass13device_kernelINS_4gemm6kernel13GemmUniversalIN4cute5tupleIJiiiiEEENS1_10collective13CollectiveMmaINS1_35MainloopSm100TmaUmmaWarpSpecializedILi4ELi2ELi4ENS5_IJNS4_1CILi2EEENSA_ILi1EEESC_EEEEENS5_IJNSA_ILi64EEENSA_ILi256EEESF_EEENS_10bfloat16_tENS5_IJlSC_lEEESI_SJ_NS4_8TiledMMAINS4_8MMA_AtomIJNS4_20SM100_MMA_F16BF16_SSISI_SI_fLi64ELi256ELNS4_4UMMA5MajorE0ELSO_0ELNSN_7ScaleInE0ELSP_0EEEEEENS4_6LayoutINS5_IJSC_SC_SC_EEENS5_IJNSA_ILi0EEESU_SU_EEEEENS5_IJNS4_10UnderscoreESX_SX_EEEEENS4_13SM90_TMA_LOADENS4_14ComposedLayoutINS4_7SwizzleILi3ELi4ELi3EEENS4_18smem_ptr_flag_bitsILi16EEENSS_INS5_IJNSA_ILi8EEESF_EEENS5_IJSF_SC_EEEEEEEvNS4_8identityENS4_23SM90_TMA_LOAD_MULTICASTES1A_vS1B_EENS_8epilogue10collective18CollectiveEpilogueINS1E_23Sm100TmaWarpSpecializedILi4ELi2ELi32ELb1ELb0EEEJSH_NS5_IJNSS_ISF_SC_EES1J_EEESI_SJ_SI_SJ_NS1E_6fusion15FusionCallbacksIS1I_NS1L_17LinearCombinationISI_fSI_fLNS_15FloatRoundStyleE2EEESH_S1K_JEEENS4_5SM1004TMEM4LOAD26SM100_TMEM_LOAD_16dp256b8xES10_S1A_NS4_17SM75_U32x4_LDSM_NENS4_14SM90_TMA_STOREES1A_NS4_17SM90_U32x4_STSM_NENS4_39AutoVectorizingCopyWithAssumedAlignmentILi128EEEEEEvvEEEEvNT_6ParamsE)
        /*0008*/ 	.word	0x0000007a


	//----- nvinfo : EIATTR_FRAME_SIZE
	.align		4
.L_19:
        /*000c*/ 	.byte	0x04, 0x11
        /*000e*/ 	.short	(.L_21 - .L_20)
	.align		4
.L_20:
        /*0010*/ 	.word	index@($__internal_2_$__cuda_sm10x_tcgen05_guardrail_trap_unallocated_columns_being_dealloced)
        /*0014*/ 	.word	0x00000000


	//----- nvinfo : EIATTR_FRAME_SIZE
	.align		4
.L_21:
        /*0018*/ 	.byte	0x04, 0x11
        /*001a*/ 	.short	(.L_23 - .L_22)
	.align		4
.L_22:
        /*001c*/ 	.word	index@($__internal_1_$__cuda_sm10x_tcgen05_guardrail_trap_phase_invalid_during_alloc)
        /*0020*/ 	.word	0x00000000


	//----- nvinfo : EIATTR_FRAME_SIZE
	.align		4
.L_23:
        /*0024*/ 	.byte	0x04, 0x11
        /*0026*/ 	.short	(.L_25 - .L_24)
	.align		4
.L_24:
        /*0028*/ 	.word	index@($__internal_0_$__cuda_sm10x_tcgen05_guardrail_trap_col_being_dealloced_not_returned_by_alloc)
        /*002c*/ 	.word	0x00000000


	//----- nvinfo : EIATTR_FRAME_SIZE
	.align		4
.L_25:
        /*0030*/ 	.byte	0x04, 0x11
        /*0032*/ 	.short	(.L_27 - .L_26)
	.align		4
.L_26:
        /*0034*/ 	.word	index@(_ZN7cutlass13device_kernelINS_4gemm6kernel13GemmUniversalIN4cute5tupleIJiiiiEEENS1_10collective13CollectiveMmaINS1_35MainloopSm100TmaUmmaWarpSpecializedILi4ELi2ELi4ENS5_IJNS4_1CILi2EEENSA_ILi1EEESC_EEEEENS5_IJNSA_ILi64EEENSA_ILi256EEESF_EEENS_10bfloat16_tENS5_IJlSC_lEEESI_SJ_NS4_8TiledMMAINS4_8MMA_AtomIJNS4_20SM100_MMA_F16BF16_SSISI_SI_fLi64ELi256ELNS4_4UMMA5MajorE0ELSO_0ELNSN_7ScaleInE0ELSP_0EEEEEENS4_6LayoutINS5_IJSC_SC_SC_EEENS5_IJNSA_ILi0EEESU_SU_EEEEENS5_IJNS4_10UnderscoreESX_SX_EEEEENS4_13SM90_TMA_LOADENS4_14ComposedLayoutINS4_7SwizzleILi3ELi4ELi3EEENS4_18smem_ptr_flag_bitsILi16EEENSS_INS5_IJNSA_ILi8EEESF_EEENS5_IJSF_SC_EEEEEEEvNS4_8identityENS4_23SM90_TMA_LOAD_MULTICASTES1A_vS1B_EENS_8epilogue10collective18CollectiveEpilogueINS1E_23Sm100TmaWarpSpecializedILi4ELi2ELi32ELb1ELb0EEEJSH_NS5_IJNSS_ISF_SC_EES1J_EEESI_SJ_SI_SJ_NS1E_6fusion15FusionCallbacksIS1I_NS1L_17LinearCombinationISI_fSI_fLNS_15FloatRoundStyleE2EEESH_S1K_JEEENS4_5SM1004TMEM4LOAD26SM100_TMEM_LOAD_16dp256b8xES10_S1A_NS4_17SM75_U32x4_LDSM_NENS4_14SM90_TMA_STOREES1A_NS4_17SM90_U32x4_STSM_NENS4_39AutoVectorizingCopyWithAssumedAlignmentILi128EEEEEEvvEEEEvNT_6ParamsE)
        /*0038*/ 	.word	0x00000000


	//----- nvinfo : EIATTR_MIN_STACK_SIZE
	.align		4
.L_27:
        /*003c*/ 	.byte	0x04, 0x12
        /*003e*/ 	.short	(.L_29 - .L_28)
	.align		4
.L_28:
        /*0040*/ 	.word	index@(_ZN7cutlass13device_kernelINS_4gemm6kernel13GemmUniversalIN4cute5tupleIJiiiiEEENS1_10collective13CollectiveMmaINS1_35MainloopSm100TmaUmmaWarpSpecializedILi4ELi2ELi4ENS5_IJNS4_1CILi2EEENSA_ILi1EEESC_EEEEENS5_IJNSA_ILi64EEENSA_ILi256EEESF_EEENS_10bfloat16_tENS5_IJlSC_lEEESI_SJ_NS4_8TiledMMAINS4_8MMA_AtomIJNS4_20SM100_MMA_F16BF16_SSISI_SI_fLi64ELi256ELNS4_4UMMA5MajorE0ELSO_0ELNSN_7ScaleInE0ELSP_0EEEEEENS4_6LayoutINS5_IJSC_SC_SC_EEENS5_IJNSA_ILi0EEESU_SU_EEEEENS5_IJNS4_10UnderscoreESX_SX_EEEEENS4_13SM90_TMA_LOADENS4_14ComposedLayoutINS4_7SwizzleILi3ELi4ELi3EEENS4_18smem_ptr_flag_bitsILi16EEENSS_INS5_IJNSA_ILi8EEESF_EEENS5_IJSF_SC_EEEEEEEvNS4_8identityENS4_23SM90_TMA_LOAD_MULTICASTES1A_vS1B_EENS_8epilogue10collective18CollectiveEpilogueINS1E_23Sm100TmaWarpSpecializedILi4ELi2ELi32ELb1ELb0EEEJSH_NS5_IJNSS_ISF_SC_EES1J_EEESI_SJ_SI_SJ_NS1E_6fusion15FusionCallbacksIS1I_NS1L_17LinearCombinationISI_fSI_fLNS_15FloatRoundStyleE2EEESH_S1K_JEEENS4_5SM1004TMEM4LOAD26SM100_TMEM_LOAD_16dp256b8xES10_S1A_NS4_17SM75_U32x4_LDSM_NENS4_14SM90_TMA_STOREES1A_NS4_17SM90_U32x4_STSM_NENS4_39AutoVectorizingCopyWithAssumedAlignmentILi128EEEEEEvvEEEEvNT_6ParamsE)
        /*0044*/ 	.word	0x00000000
.L_29:


//--------------------- .nv.compat                --------------------------
	.section	.nv.compat,"",@"SHT_CUDA_COMPAT_INFO"
	.align	4
        /*0000*/ 	.byte	0x02, 0x09, 0x01, 0x00, 0x02, 0x02, 0x02, 0x00, 0x02, 0x05, 0x05, 0x00, 0x03, 0x07, 0x01, 0x01
        /*0010*/ 	.byte	0x02, 0x03, 0x01, 0x00, 0x02, 0x06, 0x01, 0x00, 0x04, 0x0b, 0x08, 0x00, 0x09, 0x00, 0x00, 0x00
        /*0020*/ 	.byte	0x00, 0x00, 0x00, 0x00


//--------------------- .nv.info._ZN7cutlass13device_kernelINS_4gemm6kernel13GemmUniversalIN4cute5tupleIJiiiiEEENS1_10collective13CollectiveMmaINS1_35MainloopSm100TmaUmmaWarpSpecializedILi4ELi2ELi4ENS5_IJNS4_1CILi2EEENSA_ILi1EEESC_EEEEENS5_IJNSA_ILi64EEENSA_ILi256EEESF_EEENS_10bfloat16_tENS5_IJlSC_lEEESI_SJ_NS4_8TiledMMAINS4_8MMA_AtomIJNS4_20SM100_MMA_F16BF16_SSISI_SI_fLi64ELi256ELNS4_4UMMA5MajorE0ELSO_0ELNSN_7ScaleInE0ELSP_0EEEEEENS4_6LayoutINS5_IJSC_SC_SC_EEENS5_IJNSA_ILi0EEESU_SU_EEEEENS5_IJNS4_10UnderscoreESX_SX_EEEEENS4_13SM90_TMA_LOADENS4_14ComposedLayoutINS4_7SwizzleILi3ELi4ELi3EEENS4_18smem_ptr_flag_bitsILi16EEENSS_INS5_IJNSA_ILi8EEESF_EEENS5_IJSF_SC_EEEEEEEvNS4_8identityENS4_23SM90_TMA_LOAD_MULTICASTES1A_vS1B_EENS_8epilogue10collective18CollectiveEpilogueINS1E_23Sm100TmaWarpSpecializedILi4ELi2ELi32ELb1ELb0EEEJSH_NS5_IJNSS_ISF_SC_EES1J_EEESI_SJ_SI_SJ_NS1E_6fusion15FusionCallbacksIS1I_NS1L_17LinearCombinationISI_fSI_fLNS_15FloatRoundStyleE2EEESH_S1K_JEEENS4_5SM1004TMEM4LOAD26SM100_TMEM_LOAD_16dp256b8xES10_S1A_NS4_17SM75_U32x4_LDSM_NENS4_14SM90_TMA_STOREES1A_NS4_17SM90_U32x4_STSM_NENS4_39AutoVectorizingCopyWithAssumedAlignmentILi128EEEEEEvvEEEEvNT_6ParamsE --------------------------
	.section	.nv.info._ZN7cutlass13device_kernelINS_4gemm6kernel13GemmUniversalIN4cute5tupleIJiiiiEEENS1_10collective13CollectiveMmaINS1_35MainloopSm100TmaUmmaWarpSpecializedILi4ELi2ELi4ENS5_IJNS4_1CILi2EEENSA_ILi1EEESC_EEEEENS5_IJNSA_ILi64EEENSA_ILi256EEESF_EEENS_10bfloat16_tENS5_IJlSC_lEEESI_SJ_NS4_8TiledMMAINS4_8MMA_AtomIJNS4_20SM100_MMA_F16BF16_SSISI_SI_fLi64ELi256ELNS4_4UMMA5MajorE0ELSO_0ELNSN_7ScaleInE0ELSP_0EEEEEENS4_6LayoutINS5_IJSC_SC_SC_EEENS5_IJNSA_ILi0EEESU_SU_EEEEENS5_IJNS4_10UnderscoreESX_SX_EEEEENS4_13SM90_TMA_LOADENS4_14ComposedLayoutINS4_7SwizzleILi3ELi4ELi3EEENS4_18smem_ptr_flag_bitsILi16EEENSS_INS5_IJNSA_ILi8EEESF_EEENS5_IJSF_SC_EEEEEEEvNS4_8identityENS4_23SM90_TMA_LOAD_MULTICASTES1A_vS1B_EENS_8epilogue10collective18CollectiveEpilogueINS1E_23Sm100TmaWarpSpecializedILi4ELi2ELi32ELb1ELb0EEEJSH_NS5_IJNSS_ISF_SC_EES1J_EEESI_SJ_SI_SJ_NS1E_6fusion15FusionCallbacksIS1I_NS1L_17LinearCombinationISI_fSI_fLNS_15FloatRoundStyleE2EEESH_S1K_JEEENS4_5SM1004TMEM4LOAD26SM100_TMEM_LOAD_16dp256b8xES10_S1A_NS4_17SM75_U32x4_LDSM_NENS4_14SM90_TMA_STOREES1A_NS4_17SM90_U32x4_STSM_NENS4_39AutoVectorizingCopyWithAssumedAlignmentILi128EEEEEEvvEEEEvNT_6ParamsE,"",@"SHT_CUDA_INFO"
	.sectionflags	@""
	.align	4


	//----- nvinfo : EIATTR_CUDA_API_VERSION
	.align		4
        /*0000*/ 	.byte	0x04, 0x37
        /*0002*/ 	.short	(.L_31 - .L_30)
.L_30:
        /*0004*/ 	.word	0x00000082


	//----- nvinfo : EIATTR_KPARAM_INFO
	.align		4
.L_31:
        /*0008*/ 	.byte	0x04, 0x17
        /*000a*/ 	.short	(.L_33 - .L_32)
.L_32:
        /*000c*/ 	.word	0x00000000
        /*0010*/ 	.short	0x0000
        /*0012*/ 	.short	0x0000
        /*0014*/ 	.byte	0x00, 0xf0, 0x01, 0x20


	//----- nvinfo : EIATTR_AT_ENTRY_FRAGMENTS
	.align		4
.L_33:
        /*0018*/ 	.byte	0x04, 0x4f
        /*001a*/ 	.short	(.L_35 - .L_34)


	//   ....[0]....
.L_34:
        /*001c*/ 	.word	0x00000006


	//----- nvinfo : EIATTR_RESERVED_SMEM_USED
	.align		4
.L_35:
        /*0020*/ 	.byte	0x01, 0x41
	.zero		2


	//----- nvinfo : EIATTR_SPARSE_MMA_MASK
	.align		4
        /*0024*/ 	.byte	0x03, 0x50
        /*0026*/ 	.short	0x0000


	//----- nvinfo : EIATTR_TCGEN05_1CTA_USED
	.align		4
        /*0028*/ 	.byte	0x01, 0x51
	.zero		2


	//----- nvinfo : EIATTR_MAXREG_COUNT
	.align		4
        /*002c*/ 	.byte	0x03, 0x1b
        /*002e*/ 	.short	0x00ff


	//----- nvinfo : EIATTR_NUM_BARRIERS
	.align		4
        /*0030*/ 	.byte	0x02, 0x4c
        /*0032*/ 	.byte	0x07
	.zero		1


	//----- nvinfo : EIATTR_EXTERNS
	.align		4
        /*0034*/ 	.byte	0x04, 0x0f
        /*0036*/ 	.short	(.L_37 - .L_36)


	//   ....[0]....
	.align		4
.L_36:
        /*0038*/ 	.word	index@(__assertfail)


	//----- nvinfo : EIATTR_MERCURY_ISA_VERSION
	.align		4
.L_37:
        /*003c*/ 	.byte	0x03, 0x5f
        /*003e*/ 	.short	0x0101


	//----- nvinfo : EIATTR_INT_WARP_WIDE_INSTR_OFFSETS
	.align		4
        /*0040*/ 	.byte	0x04, 0x31
        /*0042*/ 	.short	(.L_39 - .L_38)


	//   ....[0]....
.L_38:
        /*0044*/ 	.word	0x00003d10


	//   ....[1]....
        /*0048*/ 	.word	0x00003d30


	//   ....[2]....
        /*004c*/ 	.word	0x00003d60


	//   ....[3]....
        /*0050*/ 	.word	0x00004970


	//   ....[4]....
        /*0054*/ 	.word	0x000049d0


	//   ....[5]....
        /*0058*/ 	.word	0x00004ab0


	//   ....[6]....
        /*005c*/ 	.word	0x00004b30


	//   ....[7]....
        /*0060*/ 	.word	0x00004c20


	//   ....[8]....
        /*0064*/ 	.word	0x00004cb0


	//   ....[9]....
        /*0068*/ 	.word	0x00004da0


	//   ....[10]....
        /*006c*/ 	.word	0x00004e50


	//----- nvinfo : EIATTR_COOP_GROUP_MASK_REGIDS
	.align		4
.L_39:
        /*0070*/ 	.byte	0x04, 0x29
        /*0072*/ 	.short	(.L_41 - .L_40)


	//   ....[0]....
.L_40:
        /*0074*/ 	.word	0xffffffff


	//   ....[1]....
        /*0078*/ 	.word	0xffffffff


	//   ....[2]....
        /*007c*/ 	.word	0xffffffff


	//   ....[3]....
        /*0080*/ 	.word	0xffffffff


	//   ....[4]....
        /*0084*/ 	.word	0xffffffff


	//   ....[5]....
        /*0088*/ 	.word	0xffffffff


	//   ....[6]....
        /*008c*/ 	.word	0xffffffff


	//   ....[7]....
        /*0090*/ 	.word	0xffffffff


	//   ....[8]....
        /*0094*/ 	.word	0xffffffff


	//   ....[9]....
        /*0098*/ 	.word	0xffffffff


	//   ....[10]....
        /*009c*/ 	.word	0xffffffff


	//   ....[11]....
        /*00a0*/ 	.word	0xffffffff


	//   ....[12]....
        /*00a4*/ 	.word	0xffffffff


	//   ....[13]....
        /*00a8*/ 	.word	0xffffffff


	//----- nvinfo : EIATTR_COOP_GROUP_INSTR_OFFSETS
	.align		4
.L_41:
        /*00ac*/ 	.byte	0x04, 0x28
        /*00ae*/ 	.short	(.L_43 - .L_42)


	//   ....[0]....
.L_42:
        /*00b0*/ 	.word	0x00000080


	//   ....[1]....
        /*00b4*/ 	.word	0x000004f0


	//   ....[2]....
        /*00b8*/ 	.word	0x00000690


	//   ....[3]....
        /*00bc*/ 	.word	0x00000830


	//   ....[4]....
        /*00c0*/ 	.word	0x00000930


	//   ....[5]....
        /*00c4*/ 	.word	0x00000aa0


	//   ....[6]....
        /*00c8*/ 	.word	0x00000c40


	//   ....[7]....
        /*00cc*/ 	.word	0x00000df0


	//   ....[8]....
        /*00d0*/ 	.word	0x00002010


	//   ....[9]....
        /*00d4*/ 	.word	0x00002f00


	//   ....[10]....
        /*00d8*/ 	.word	0x00003110


	//   ....[11]....
        /*00dc*/ 	.word	0x00003140


	//   ....[12]....
        /*00e0*/ 	.word	0x00003bf0


	//   ....[13]....
        /*00e4*/ 	.word	0x00003e20


	//----- nvinfo : EIATTR_VRC_CTA_INIT_COUNT
	.align		4
.L_43:
        /*00e8*/ 	.byte	0x02, 0x4a
        /*00ea*/ 	.byte	0x80
	.zero		1


	//----- nvinfo : EIATTR_SYSCALL_OFFSETS
	.align		4
        /*00ec*/ 	.byte	0x04, 0x46
        /*00ee*/ 	.short	(.L_45 - .L_44)


	//   ....[0]....
.L_44:
        /*00f0*/ 	.word	0x00005ae0


	//   ....[1]....
        /*00f4*/ 	.word	0x00005bd0


	//   ....[2]....
        /*00f8*/ 	.word	0x00006440


	//   ....[3]....
        /*00fc*/ 	.word	0x00007100


	//   ....[4]....
        /*0100*/ 	.word	0x00007d70


	//   ....[5]....
        /*0104*/ 	.word	0x000089d0


	//----- nvinfo : EIATTR_MBARRIER_INSTR_OFFSETS
	.align		4
.L_45:
        /*0108*/ 	.byte	0x04, 0x39
        /*010a*/ 	.short	(.L_47 - .L_46)


	//   ....[0]....
.L_46:
        /*010c*/ 	.word	0x00000600
        /*0110*/ 	.word	0x000000ff
        /*0114*/ 	.word	0x00000000
        /*0118*/ 	.short	0x0100
        /*011a*/ 	.byte	0x04
	.zero		1


	//   ....[1]....
        /*011c*/ 	.word	0x00000610
        /*0120*/ 	.word	0x000000ff
        /*0124*/ 	.word	0x00000020
        /*0128*/ 	.short	0x0100
        /*012a*/ 	.byte	0x04
	.zero		1


	//   ....[2]....
        /*012c*/ 	.word	0x00000620
        /*0130*/ 	.word	0x000000ff
        /*0134*/ 	.word	0x00000008
        /*0138*/ 	.short	0x0100
        /*013a*/ 	.byte	0x04
	.zero		1


	//   ....[3]....
        /*013c*/ 	.word	0x00000630
        /*0140*/ 	.word	0x000000ff
        /*0144*/ 	.word	0x00000028
        /*0148*/ 	.short	0x0100
        /*014a*/ 	.byte	0x04
	.zero		1


	//   ....[4]....
        /*014c*/ 	.word	0x00000640
        /*0150*/ 	.word	0x000000ff
        /*0154*/ 	.word	0x00000010
        /*0158*/ 	.short	0x0100
        /*015a*/ 	.byte	0x04
	.zero		1


	//   ....[5]....
        /*015c*/ 	.word	0x00000650
        /*0160*/ 	.word	0x000000ff
        /*0164*/ 	.word	0x00000030
        /*0168*/ 	.short	0x0100
        /*016a*/ 	.byte	0x04
	.zero		1


	//   ....[6]....
        /*016c*/ 	.word	0x00000660
        /*0170*/ 	.word	0x000000ff
        /*0174*/ 	.word	0x00000018
        /*0178*/ 	.short	0x0100
        /*017a*/ 	.byte	0x04
	.zero		1


	//   ....[7]....
        /*017c*/ 	.word	0x00000670
        /*0180*/ 	.word	0x000000ff
        /*0184*/ 	.word	0x00000038
        /*0188*/ 	.short	0x0100
        /*018a*/ 	.byte	0x04
	.zero		1


	//   ....[8]....
        /*018c*/ 	.word	0x000007a0
        /*0190*/ 	.word	0x000000ff
        /*0194*/ 	.word	0x00000040
        /*0198*/ 	.short	0x0100
        /*019a*/ 	.byte	0x04
	.zero		1


	//   ....[9]....
        /*019c*/ 	.word	0x000007b0
        /*01a0*/ 	.word	0x000000ff
        /*01a4*/ 	.word	0x00000060
        /*01a8*/ 	.short	0x0100
        /*01aa*/ 	.byte	0x04
	.zero		1


	//   ....[10]....
        /*01ac*/ 	.word	0x000007c0
        /*01b0*/ 	.word	0x000000ff
        /*01b4*/ 	.word	0x00000048
        /*01b8*/ 	.short	0x0100
        /*01ba*/ 	.byte	0x04
	.zero		1


	//   ....[11]....
        /*01bc*/ 	.word	0x000007d0
        /*01c0*/ 	.word	0x000000ff
        /*01c4*/ 	.word	0x00000068
        /*01c8*/ 	.short	0x0100
        /*01ca*/ 	.byte	0x04
	.zero		1


	//   ....[12]....
        /*01cc*/ 	.word	0x000007e0
        /*01d0*/ 	.word	0x000000ff
        /*01d4*/ 	.word	0x00000050
        /*01d8*/ 	.short	0x0100
        /*01da*/ 	.byte	0x04
	.zero		1


	//   ....[13]....
        /*01dc*/ 	.word	0x000007f0
        /*01e0*/ 	.word	0x000000ff
        /*01e4*/ 	.word	0x00000070
        /*01e8*/ 	.short	0x0100
        /*01ea*/ 	.byte	0x04
	.zero		1


	//   ....[14]....
        /*01ec*/ 	.word	0x00000800
        /*01f0*/ 	.word	0x000000ff
        /*01f4*/ 	.word	0x00000058
        /*01f8*/ 	.short	0x0100
        /*01fa*/ 	.byte	0x04
	.zero		1


	//   ....[15]....
        /*01fc*/ 	.word	0x00000810
        /*0200*/ 	.word	0x000000ff
        /*0204*/ 	.word	0x00000078
        /*0208*/ 	.short	0x0100
        /*020a*/ 	.byte	0x04
	.zero		1


	//   ....[16]....
        /*020c*/ 	.word	0x00000900
        /*0210*/ 	.word	0x000000ff
        /*0214*/ 	.word	0x00000080
        /*0218*/ 	.short	0x0100
        /*021a*/ 	.byte	0x06
	.zero		1


	//   ....[17]....
        /*021c*/ 	.word	0x00000910
        /*0220*/ 	.word	0x000000ff
        /*0224*/ 	.word	0x00000088
        /*0228*/ 	.short	0x0100
        /*022a*/ 	.byte	0x06
	.zero		1


	//   ....[18]....
        /*022c*/ 	.word	0x00000a50
        /*0230*/ 	.word	0x000000ff
        /*0234*/ 	.word	0x00000090
        /*0238*/ 	.short	0x0100
        /*023a*/ 	.byte	0x06
	.zero		1


	//   ....[19]....
        /*023c*/ 	.word	0x00000a60
        /*0240*/ 	.word	0x000000ff
        /*0244*/ 	.word	0x000000a0
        /*0248*/ 	.short	0x0100
        /*024a*/ 	.byte	0x06
	.zero		1


	//   ....[20]....
        /*024c*/ 	.word	0x00000a70
        /*0250*/ 	.word	0x000000ff
        /*0254*/ 	.word	0x00000098
        /*0258*/ 	.short	0x0100
        /*025a*/ 	.byte	0x06
	.zero		1


	//   ....[21]....
        /*025c*/ 	.word	0x00000a80
        /*0260*/ 	.word	0x000000ff
        /*0264*/ 	.word	0x000000a8
        /*0268*/ 	.short	0x0100
        /*026a*/ 	.byte	0x06
	.zero		1


	//   ....[22]....
        /*026c*/ 	.word	0x00000bb0
        /*0270*/ 	.word	0x000000ff
        /*0274*/ 	.word	0x000000b0
        /*0278*/ 	.short	0x0100
        /*027a*/ 	.byte	0x04
	.zero		1


	//   ....[23]....
        /*027c*/ 	.word	0x00000bc0
        /*0280*/ 	.word	0x000000ff
        /*0284*/ 	.word	0x000000d0
        /*0288*/ 	.short	0x0100
        /*028a*/ 	.byte	0x04
	.zero		1


	//   ....[24]....
        /*028c*/ 	.word	0x00000bd0
        /*0290*/ 	.word	0x000000ff
        /*0294*/ 	.word	0x000000b8
        /*0298*/ 	.short	0x0100
        /*029a*/ 	.byte	0x04
	.zero		1


	//   ....[25]....
        /*029c*/ 	.word	0x00000be0
        /*02a0*/ 	.word	0x000000ff
        /*02a4*/ 	.word	0x000000d8
        /*02a8*/ 	.short	0x0100
        /*02aa*/ 	.byte	0x04
	.zero		1


	//   ....[26]....
        /*02ac*/ 	.word	0x00000bf0
        /*02b0*/ 	.word	0x000000ff
        /*02b4*/ 	.word	0x000000c0
        /*02b8*/ 	.short	0x0100
        /*02ba*/ 	.byte	0x04
	.zero		1


	//   ....[27]....
        /*02bc*/ 	.word	0x00000c00
        /*02c0*/ 	.word	0x000000ff
        /*02c4*/ 	.word	0x000000e0
        /*02c8*/ 	.short	0x0100
        /*02ca*/ 	.byte	0x04
	.zero		1


	//   ....[28]....
        /*02cc*/ 	.word	0x00000c10
        /*02d0*/ 	.word	0x000000ff
        /*02d4*/ 	.word	0x000000c8
        /*02d8*/ 	.short	0x0100
        /*02da*/ 	.byte	0x04
	.zero		1


	//   ....[29]....
        /*02dc*/ 	.word	0x00000c20
        /*02e0*/ 	.word	0x000000ff
        /*02e4*/ 	.word	0x000000e8
        /*02e8*/ 	.short	0x0100
        /*02ea*/ 	.byte	0x04
	.zero		1


	//   ....[30]....
        /*02ec*/ 	.word	0x00000d10
        /*02f0*/ 	.word	0x000000ff
        /*02f4*/ 	.word	0x000000f0
        /*02f8*/ 	.short	0x0100
        /*02fa*/ 	.byte	0x04
	.zero		1


	//   ....[31]....
        /*02fc*/ 	.word	0x00000d20
        /*0300*/ 	.word	0x000000ff
        /*0304*/ 	.word	0x00000100
        /*0308*/ 	.short	0x0100
        /*030a*/ 	.byte	0x04
	.zero		1


	//   ....[32]....
        /*030c*/ 	.word	0x00000d30
        /*0310*/ 	.word	0x000000ff
        /*0314*/ 	.word	0x000000f8
        /*0318*/ 	.short	0x0100
        /*031a*/ 	.byte	0x04
	.zero		1


	//   ....[33]....
        /*031c*/ 	.word	0x00000d40
        /*0320*/ 	.word	0x000000ff
        /*0324*/ 	.word	0x00000108
        /*0328*/ 	.short	0x0100
        /*032a*/ 	.byte	0x04
	.zero		1


	//   ....[34]....
        /*032c*/ 	.word	0x000018b0
        /*0330*/ 	.word	0x00000000
        /*0334*/ 	.word	0x00000100
        /*0338*/ 	.short	0x010a
        /*033a*/ 	.byte	0xff
	.zero		1


	//   ....[35]....
        /*033c*/ 	.word	0x000018d0
        /*0340*/ 	.word	0x00000000
        /*0344*/ 	.word	0x000000f0
        /*0348*/ 	.short	0x0101
        /*034a*/ 	.byte	0xff
	.zero		1


	//   ....[36]....
        /*034c*/ 	.word	0x00001990
        /*0350*/ 	.word	0x000000ff
        /*0354*/ 	.word	0x00000020
        /*0358*/ 	.short	0x010a
        /*035a*/ 	.byte	0x04
	.zero		1


	//   ....[37]....
        /*035c*/ 	.word	0x00001a10
        /*0360*/ 	.word	0x000000ff
        /*0364*/ 	.word	0x00000020
        /*0368*/ 	.short	0x010a
        /*036a*/ 	.byte	0x21
	.zero		1


	//   ....[38]....
        /*036c*/ 	.word	0x00001ba0
        /*0370*/ 	.word	0x000000ff
        /*0374*/ 	.word	0x00000020
        /*0378*/ 	.short	0x010a
        /*037a*/ 	.byte	0x08
	.zero		1


	//   ....[39]....
        /*037c*/ 	.word	0x00001cd0
        /*0380*/ 	.word	0x000000ff
        /*0384*/ 	.word	0x00000088
        /*0388*/ 	.short	0x0101
        /*038a*/ 	.byte	0x07
	.zero		1


	//   ....[40]....
        /*038c*/ 	.word	0x00001cf0
        /*0390*/ 	.word	0x000000ff
        /*0394*/ 	.word	0x00000020
        /*0398*/ 	.short	0x010a
        /*039a*/ 	.byte	0x04
	.zero		1


	//   ....[41]....
        /*039c*/ 	.word	0x00001d70
        /*03a0*/ 	.word	0x000000ff
        /*03a4*/ 	.word	0x00000020
        /*03a8*/ 	.short	0x010a
        /*03aa*/ 	.byte	0x09
	.zero		1


	//   ....[42]....
        /*03ac*/ 	.word	0x00001f10
        /*03b0*/ 	.word	0x000000ff
        /*03b4*/ 	.word	0x00000020
        /*03b8*/ 	.short	0x010a
        /*03ba*/ 	.byte	0x06
	.zero		1


	//   ....[43]....
        /*03bc*/ 	.word	0x00002040
        /*03c0*/ 	.word	0x00000003
        /*03c4*/ 	.word	0x00000090
        /*03c8*/ 	.short	0x010a
        /*03ca*/ 	.byte	0xff
	.zero		1


	//   ....[44]....
        /*03cc*/ 	.word	0x00002190
        /*03d0*/ 	.word	0x00000000
        /*03d4*/ 	.word	0x00000000
        /*03d8*/ 	.short	0x0101
        /*03da*/ 	.byte	0xff
	.zero		1


	//   ....[45]....
        /*03dc*/ 	.word	0x00002750
        /*03e0*/ 	.word	0x000000ff
        /*03e4*/ 	.word	0x00000000
        /*03e8*/ 	.short	0x010a
        /*03ea*/ 	.byte	0x04
	.zero		1


	//   ....[46]....
        /*03ec*/ 	.word	0x000027e0
        /*03f0*/ 	.word	0x000000ff
        /*03f4*/ 	.word	0x00000000
        /*03f8*/ 	.short	0x010a
        /*03fa*/ 	.byte	0x05
	.zero		1


	//   ....[47]....
        /*03fc*/ 	.word	0x00002870
        /*0400*/ 	.word	0x000000ff
        /*0404*/ 	.word	0x00000000
        /*0408*/ 	.short	0x010a
        /*040a*/ 	.byte	0x05
	.zero		1


	//   ....[48]....
        /*040c*/ 	.word	0x00002910
        /*0410*/ 	.word	0x00000000
        /*0414*/ 	.word	0x00000000
        /*0418*/ 	.short	0x010a
        /*041a*/ 	.byte	0xff
	.zero		1


	//   ....[49]....
        /*041c*/ 	.word	0x00002a50
        /*0420*/ 	.word	0x00000002
        /*0424*/ 	.word	0x000000f0
        /*0428*/ 	.short	0x010a
        /*042a*/ 	.byte	0xff
	.zero		1


	//   ....[50]....
        /*042c*/ 	.word	0x00002ab0
        /*0430*/ 	.word	0x00000004
        /*0434*/ 	.word	0x00000000
        /*0438*/ 	.short	0x0101
        /*043a*/ 	.byte	0xff
	.zero		1


	//   ....[51]....
        /*043c*/ 	.word	0x00002ad0
        /*0440*/ 	.word	0x000000ff
        /*0444*/ 	.word	0x000000a0
        /*0448*/ 	.short	0x010a
        /*044a*/ 	.byte	0x04
	.zero		1


	//   ....[52]....
        /*044c*/ 	.word	0x00002bf0
        /*0450*/ 	.word	0x00000002
        /*0454*/ 	.word	0x00000090
        /*0458*/ 	.short	0x010a
        /*045a*/ 	.byte	0xff
	.zero		1


	//   ....[53]....
        /*045c*/ 	.word	0x00002d00
        /*0460*/ 	.word	0x00000002
        /*0464*/ 	.word	0x00000000
        /*0468*/ 	.short	0x0101
        /*046a*/ 	.byte	0xff
	.zero		1


	//   ....[54]....
        /*046c*/ 	.word	0x00002d90
        /*0470*/ 	.word	0x000000ff
        /*0474*/ 	.word	0x000000a0
        /*0478*/ 	.short	0x0106
        /*047a*/ 	.byte	0x04
	.zero		1


	//   ....[55]....
        /*047c*/ 	.word	0x00002db0
        /*0480*/ 	.word	0x000000ff
        /*0484*/ 	.word	0x000000a0
        /*0488*/ 	.short	0x010a
        /*048a*/ 	.byte	0x04
	.zero		1


	//   ....[56]....
        /*048c*/ 	.word	0x00002e40
        /*0490*/ 	.word	0x000000ff
        /*0494*/ 	.word	0x000000a0
        /*0498*/ 	.short	0x0106
        /*049a*/ 	.byte	0x07
	.zero		1


	//   ....[57]....
        /*049c*/ 	.word	0x00002e80
        /*04a0*/ 	.word	0x00000000
        /*04a4*/ 	.word	0x000000a0
        /*04a8*/ 	.short	0x010a
        /*04aa*/ 	.byte	0xff
	.zero		1


	//   ....[58]....
        /*04ac*/ 	.word	0x000033e0
        /*04b0*/ 	.word	0x00000000
        /*04b4*/ 	.word	0x00000090
        /*04b8*/ 	.short	0x010a
        /*04ba*/ 	.byte	0xff
	.zero		1


	//   ....[59]....
        /*04bc*/ 	.word	0x000034e0
        /*04c0*/ 	.word	0x00000003
        /*04c4*/ 	.word	0x00000000
        /*04c8*/ 	.short	0x0101
        /*04ca*/ 	.byte	0xff
	.zero		1


	//   ....[60]....
        /*04cc*/ 	.word	0x000034f0
        /*04d0*/ 	.word	0x000000ff
        /*04d4*/ 	.word	0x00000000
        /*04d8*/ 	.short	0x010a
        /*04da*/ 	.byte	0x04
	.zero		1


	//   ....[61]....
        /*04dc*/ 	.word	0x00003570
        /*04e0*/ 	.word	0x000000ff
        /*04e4*/ 	.word	0x000000d0
        /*04e8*/ 	.short	0x010a
        /*04ea*/ 	.byte	0x1f
	.zero		1


	//   ....[62]....
        /*04ec*/ 	.word	0x00003650
        /*04f0*/ 	.word	0x000000ff
        /*04f4*/ 	.word	0x00000000
        /*04f8*/ 	.short	0x010a
        /*04fa*/ 	.byte	0x05
	.zero		1


	//   ....[63]....
        /*04fc*/ 	.word	0x00003790
        /*0500*/ 	.word	0x000000ff
        /*0504*/ 	.word	0x00000000
        /*0508*/ 	.short	0x010a
        /*050a*/ 	.byte	0x04
	.zero		1


	//   ....[64]....
        /*050c*/ 	.word	0x00003a20
        /*0510*/ 	.word	0x000000ff
        /*0514*/ 	.word	0x00000000
        /*0518*/ 	.short	0x010a
        /*051a*/ 	.byte	0x04
	.zero		1


	//   ....[65]....
        /*051c*/ 	.word	0x00003ab0
        /*0520*/ 	.word	0x000000ff
        /*0524*/ 	.word	0x00000000
        /*0528*/ 	.short	0x010a
        /*052a*/ 	.byte	0x05
	.zero		1


	//   ....[66]....
        /*052c*/ 	.word	0x00003b40
        /*0530*/ 	.word	0x000000ff
        /*0534*/ 	.word	0x00000000
        /*0538*/ 	.short	0x010a
        /*053a*/ 	.byte	0x05
	.zero		1


	//   ....[67]....
        /*053c*/ 	.word	0x00003bd0
        /*0540*/ 	.word	0x000000ff
        /*0544*/ 	.word	0x00000000
        /*0548*/ 	.short	0x010a
        /*054a*/ 	.byte	0x04
	.zero		1


	//   ....[68]....
        /*054c*/ 	.word	0x00004130
        /*0550*/ 	.word	0x00000008
        /*0554*/ 	.word	0x00000090
        /*0558*/ 	.short	0x010a
        /*055a*/ 	.byte	0xff
	.zero		1


	//   ....[69]....
        /*055c*/ 	.word	0x000042a0
        /*0560*/ 	.word	0x00000000
        /*0564*/ 	.word	0x00000000
        /*0568*/ 	.short	0x0101
        /*056a*/ 	.byte	0xff
	.zero		1


	//   ....[70]....
        /*056c*/ 	.word	0x00004780
        /*0570*/ 	.word	0x000000ff
        /*0574*/ 	.word	0x00000088
        /*0578*/ 	.short	0x010a
        /*057a*/ 	.byte	0x15
	.zero		1


	//   ....[71]....
        /*057c*/ 	.word	0x00004910
        /*0580*/ 	.word	0x000000ff
        /*0584*/ 	.word	0x00000060
        /*0588*/ 	.short	0x010a
        /*058a*/ 	.byte	0x15
	.zero		1


	//   ....[72]....
        /*058c*/ 	.word	0x00004a60
        /*0590*/ 	.word	0x000000ff
        /*0594*/ 	.word	0x00000040
        /*0598*/ 	.short	0x010b
        /*059a*/ 	.byte	0x15
	.zero		1


	//   ....[73]....
        /*059c*/ 	.word	0x00004a70
        /*05a0*/ 	.word	0x000000ff
        /*05a4*/ 	.word	0x00000000
        /*05a8*/ 	.short	0x0101
        /*05aa*/ 	.byte	0x32
	.zero		1


	//   ....[74]....
        /*05ac*/ 	.word	0x00004a80
        /*05b0*/ 	.word	0x000000ff
        /*05b4*/ 	.word	0x00000068
        /*05b8*/ 	.short	0x010a
        /*05ba*/ 	.byte	0x15
	.zero		1


	//   ....[75]....
        /*05bc*/ 	.word	0x00004bd0
        /*05c0*/ 	.word	0x000000ff
        /*05c4*/ 	.word	0x00000048
        /*05c8*/ 	.short	0x010b
        /*05ca*/ 	.byte	0x15
	.zero		1


	//   ....[76]....
        /*05cc*/ 	.word	0x00004be0
        /*05d0*/ 	.word	0x000000ff
        /*05d4*/ 	.word	0x00000000
        /*05d8*/ 	.short	0x0101
        /*05da*/ 	.byte	0x31
	.zero		1


	//   ....[77]....
        /*05dc*/ 	.word	0x00004bf0
        /*05e0*/ 	.word	0x000000ff
        /*05e4*/ 	.word	0x00000070
        /*05e8*/ 	.short	0x010a
        /*05ea*/ 	.byte	0x15
	.zero		1


	//   ....[78]....
        /*05ec*/ 	.word	0x00004d50
        /*05f0*/ 	.word	0x000000ff
        /*05f4*/ 	.word	0x00000050
        /*05f8*/ 	.short	0x010b
        /*05fa*/ 	.byte	0x15
	.zero		1


	//   ....[79]....
        /*05fc*/ 	.word	0x00004d60
        /*0600*/ 	.word	0x000000ff
        /*0604*/ 	.word	0x00000000
        /*0608*/ 	.short	0x0101
        /*060a*/ 	.byte	0x30
	.zero		1


	//   ....[80]....
        /*060c*/ 	.word	0x00004d70
        /*0610*/ 	.word	0x000000ff
        /*0614*/ 	.word	0x00000078
        /*0618*/ 	.short	0x010a
        /*061a*/ 	.byte	0x15
	.zero		1


	//   ....[81]....
        /*061c*/ 	.word	0x00004f70
        /*0620*/ 	.word	0x000000ff
        /*0624*/ 	.word	0x00000058
        /*0628*/ 	.short	0x010b
        /*062a*/ 	.byte	0x15
	.zero		1


	//   ....[82]....
        /*062c*/ 	.word	0x00004f80
        /*0630*/ 	.word	0x000000ff
        /*0634*/ 	.word	0x00000000
        /*0638*/ 	.short	0x0101
        /*063a*/ 	.byte	0x2b
	.zero		1


	//   ....[83]....
        /*063c*/ 	.word	0x00004fb0
        /*0640*/ 	.word	0x000000ff
        /*0644*/ 	.word	0x00000060
        /*0648*/ 	.short	0x010a
        /*064a*/ 	.byte	0x15
	.zero		1


	//   ....[84]....
        /*064c*/ 	.word	0x00004fd0
        /*0650*/ 	.word	0x000000ff
        /*0654*/ 	.word	0x00000068
        /*0658*/ 	.short	0x010a
        /*065a*/ 	.byte	0x15
	.zero		1


	//   ....[85]....
        /*065c*/ 	.word	0x00004ff0
        /*0660*/ 	.word	0x000000ff
        /*0664*/ 	.word	0x00000070
        /*0668*/ 	.short	0x010a
        /*066a*/ 	.byte	0x15
	.zero		1


	//   ....[86]....
        /*066c*/ 	.word	0x00005030
        /*0670*/ 	.word	0x00000000
        /*0674*/ 	.word	0x00000078
        /*0678*/ 	.short	0x010a
        /*067a*/ 	.byte	0xff
	.zero		1


	//   ....[87]....
        /*067c*/ 	.word	0x00005370
        /*0680*/ 	.word	0x00000003
        /*0684*/ 	.word	0x00000090
        /*0688*/ 	.short	0x010a
        /*068a*/ 	.byte	0xff
	.zero		1


	//   ....[88]....
        /*068c*/ 	.word	0x000054f0
        /*0690*/ 	.word	0x00000000
        /*0694*/ 	.word	0x00000000
        /*0698*/ 	.short	0x0101
        /*069a*/ 	.byte	0xff
	.zero		1


	//   ....[89]....
        /*069c*/ 	.word	0x00006090
        /*06a0*/ 	.word	0x000000ff
        /*06a4*/ 	.word	0x00000040
        /*06a8*/ 	.short	0x010a
        /*06aa*/ 	.byte	0x2c
	.zero		1


	//   ....[90]....
        /*06ac*/ 	.word	0x00006100
        /*06b0*/ 	.word	0x00000062
        /*06b4*/ 	.word	0x000000b0
        /*06b8*/ 	.short	0x010a
        /*06ba*/ 	.byte	0xff
	.zero		1


	//   ....[91]....
        /*06bc*/ 	.word	0x00006220
        /*06c0*/ 	.word	0x000000ff
        /*06c4*/ 	.word	0x00000040
        /*06c8*/ 	.short	0x010a
        /*06ca*/ 	.byte	0x2c
	.zero		1


	//   ....[92]....
        /*06cc*/ 	.word	0x00006320
        /*06d0*/ 	.word	0x00000062
        /*06d4*/ 	.word	0x000000b0
        /*06d8*/ 	.short	0x010a
        /*06da*/ 	.byte	0xff
	.zero		1


	//   ....[93]....
        /*06dc*/ 	.word	0x00006e20
        /*06e0*/ 	.word	0x00000000
        /*06e4*/ 	.word	0x00000000
        /*06e8*/ 	.short	0x0101
        /*06ea*/ 	.byte	0xff
	.zero		1


	//   ....[94]....
        /*06ec*/ 	.word	0x00006e30
        /*06f0*/ 	.word	0x00000003
        /*06f4*/ 	.word	0x00000040
        /*06f8*/ 	.short	0x010a
        /*06fa*/ 	.byte	0xff
	.zero		1


	//   ....[95]....
        /*06fc*/ 	.word	0x00006f00
        /*0700*/ 	.word	0x00000003
        /*0704*/ 	.word	0x00000040
        /*0708*/ 	.short	0x010a
        /*070a*/ 	.byte	0xff
	.zero		1


	//   ....[96]....
        /*070c*/ 	.word	0x00007a90
        /*0710*/ 	.word	0x00000066
        /*0714*/ 	.word	0x00000000
        /*0718*/ 	.short	0x0101
        /*071a*/ 	.byte	0xff
	.zero		1


	//   ....[97]....
        /*071c*/ 	.word	0x00007ab0
        /*0720*/ 	.word	0x0000003f
        /*0724*/ 	.word	0x00000040
        /*0728*/ 	.short	0x010a
        /*072a*/ 	.byte	0xff
	.zero		1


	//   ....[98]....
        /*072c*/ 	.word	0x00007b70
        /*0730*/ 	.word	0x0000003f
        /*0734*/ 	.word	0x00000040
        /*0738*/ 	.short	0x010a
        /*073a*/ 	.byte	0xff
	.zero		1


	//   ....[99]....
        /*073c*/ 	.word	0x000086f0
        /*0740*/ 	.word	0x00000066
        /*0744*/ 	.word	0x00000000
        /*0748*/ 	.short	0x0101
        /*074a*/ 	.byte	0xff
	.zero		1


	//   ....[100]....
        /*074c*/ 	.word	0x00008710
        /*0750*/ 	.word	0x0000006c
        /*0754*/ 	.word	0x00000040
        /*0758*/ 	.short	0x010a
        /*075a*/ 	.byte	0xff
	.zero		1


	//   ....[101]....
        /*075c*/ 	.word	0x000087d0
        /*0760*/ 	.word	0x0000006c
        /*0764*/ 	.word	0x00000040
        /*0768*/ 	.short	0x010a
        /*076a*/ 	.byte	0xff
	.zero		1


	//   ....[102]....
        /*076c*/ 	.word	0x00008c10
        /*0770*/ 	.word	0x000000ff
        /*0774*/ 	.word	0x00000000
        /*0778*/ 	.short	0x0101
        /*077a*/ 	.byte	0x04
	.zero		1


	//   ....[103]....
        /*077c*/ 	.word	0x000093c0
        /*0780*/ 	.word	0x00000002
        /*0784*/ 	.word	0x00000000
        /*0788*/ 	.short	0x0101
        /*078a*/ 	.byte	0xff
	.zero		1


	//   ....[104]....
        /*078c*/ 	.word	0x00009670
        /*0790*/ 	.word	0x000000ff
        /*0794*/ 	.word	0x00000000
        /*0798*/ 	.short	0x0101
        /*079a*/ 	.byte	0x04
	.zero		1


	//   ....[105]....
        /*079c*/ 	.word	0x00009690
        /*07a0*/ 	.word	0x00000000
        /*07a4*/ 	.word	0x00000100
        /*07a8*/ 	.short	0x010a
        /*07aa*/ 	.byte	0xff
	.zero		1


	//   ....[106]....
        /*07ac*/ 	.word	0x000096f0
        /*07b0*/ 	.word	0x00000000
        /*07b4*/ 	.word	0x00000020
        /*07b8*/ 	.short	0x010a
        /*07ba*/ 	.byte	0xff
	.zero		1


	//   ....[107]....
        /*07bc*/ 	.word	0x00009750
        /*07c0*/ 	.word	0x00000000
        /*07c4*/ 	.word	0x00000020
        /*07c8*/ 	.short	0x010a
        /*07ca*/ 	.byte	0xff
	.zero		1


	//   ....[108]....
        /*07cc*/ 	.word	0x000097a0
        /*07d0*/ 	.word	0x00000003
        /*07d4*/ 	.word	0x00000090
        /*07d8*/ 	.short	0x010a
        /*07da*/ 	.byte	0xff
	.zero		1


	//   ....[109]....
        /*07dc*/ 	.word	0x00009800
        /*07e0*/ 	.word	0x00000000
        /*07e4*/ 	.word	0x00000000
        /*07e8*/ 	.short	0x010a
        /*07ea*/ 	.byte	0xff
	.zero		1


	//   ....[110]....
        /*07ec*/ 	.word	0x00009860
        /*07f0*/ 	.word	0x00000000
        /*07f4*/ 	.word	0x00000000
        /*07f8*/ 	.short	0x010a
        /*07fa*/ 	.byte	0xff
	.zero		1


	//   ....[111]....
        /*07fc*/ 	.word	0x000098c0
        /*0800*/ 	.word	0x00000000
        /*0804*/ 	.word	0x00000000
        /*0808*/ 	.short	0x010a
        /*080a*/ 	.byte	0xff
	.zero		1


	//   ....[112]....
        /*080c*/ 	.word	0x00009910
        /*0810*/ 	.word	0x00000002
        /*0814*/ 	.word	0x000000f0
        /*0818*/ 	.short	0x010a
        /*081a*/ 	.byte	0xff
	.zero		1


	//   ....[113]....
        /*081c*/ 	.word	0x00009970
        /*0820*/ 	.word	0x00000002
        /*0824*/ 	.word	0x000000a0
        /*0828*/ 	.short	0x010a
        /*082a*/ 	.byte	0xff
	.zero		1


	//   ....[114]....
        /*082c*/ 	.word	0x000099c0
        /*0830*/ 	.word	0x00000002
        /*0834*/ 	.word	0x00000090
        /*0838*/ 	.short	0x010a
        /*083a*/ 	.byte	0xff
	.zero		1


	//   ....[115]....
        /*083c*/ 	.word	0x00009a20
        /*0840*/ 	.word	0x00000000
        /*0844*/ 	.word	0x000000a0
        /*0848*/ 	.short	0x010a
        /*084a*/ 	.byte	0xff
	.zero		1


	//   ....[116]....
        /*084c*/ 	.word	0x00009a70
        /*0850*/ 	.word	0x00000000
        /*0854*/ 	.word	0x00000090
        /*0858*/ 	.short	0x010a
        /*085a*/ 	.byte	0xff
	.zero		1


	//   ....[117]....
        /*085c*/ 	.word	0x00009ad0
        /*0860*/ 	.word	0x00000003
        /*0864*/ 	.word	0x000000d0
        /*0868*/ 	.short	0x010a
        /*086a*/ 	.byte	0xff
	.zero		1


	//   ....[118]....
        /*086c*/ 	.word	0x00009b30
        /*0870*/ 	.word	0x00000000
        /*0874*/ 	.word	0x00000000
        /*0878*/ 	.short	0x010a
        /*087a*/ 	.byte	0xff
	.zero		1


	//   ....[119]....
        /*087c*/ 	.word	0x00009b90
        /*0880*/ 	.word	0x00000000
        /*0884*/ 	.word	0x00000000
        /*0888*/ 	.short	0x010a
        /*088a*/ 	.byte	0xff
	.zero		1


	//   ....[120]....
        /*088c*/ 	.word	0x00009bf0
        /*0890*/ 	.word	0x00000000
        /*0894*/ 	.word	0x00000000
        /*0898*/ 	.short	0x010a
        /*089a*/ 	.byte	0xff
	.zero		1


	//   ....[121]....
        /*089c*/ 	.word	0x00009c50
        /*08a0*/ 	.word	0x00000000
        /*08a4*/ 	.word	0x00000000
        /*08a8*/ 	.short	0x010a
        /*08aa*/ 	.byte	0xff
	.zero		1


	//   ....[122]....
        /*08ac*/ 	.word	0x00009cb0
        /*08b0*/ 	.word	0x00000000
        /*08b4*/ 	.word	0x00000000
        /*08b8*/ 	.short	0x010a
        /*08ba*/ 	.byte	0xff
	.zero		1


	//   ....[123]....
        /*08bc*/ 	.word	0x00009d00
        /*08c0*/ 	.word	0x00000008
        /*08c4*/ 	.word	0x00000090
        /*08c8*/ 	.short	0x010a
        /*08ca*/ 	.byte	0xff
	.zero		1


	//   ....[124]....
        /*08cc*/ 	.word	0x00009d60
        /*08d0*/ 	.word	0x00000000
        /*08d4*/ 	.word	0x00000088
        /*08d8*/ 	.short	0x010a
        /*08da*/ 	.byte	0xff
	.zero		1


	//   ....[125]....
        /*08dc*/ 	.word	0x00009dc0
        /*08e0*/ 	.word	0x00000005
        /*08e4*/ 	.word	0x00000060
        /*08e8*/ 	.short	0x010a
        /*08ea*/ 	.byte	0xff
	.zero		1


	//   ....[126]....
        /*08ec*/ 	.word	0x00009e20
        /*08f0*/ 	.word	0x00000005
        /*08f4*/ 	.word	0x00000068
        /*08f8*/ 	.short	0x010a
        /*08fa*/ 	.byte	0xff
	.zero		1


	//   ....[127]....
        /*08fc*/ 	.word	0x00009e80
        /*0900*/ 	.word	0x00000005
        /*0904*/ 	.word	0x00000070
        /*0908*/ 	.short	0x010a
        /*090a*/ 	.byte	0xff
	.zero		1


	//   ....[128]....
        /*090c*/ 	.word	0x00009ee0
        /*0910*/ 	.word	0x00000005
        /*0914*/ 	.word	0x00000078
        /*0918*/ 	.short	0x010a
        /*091a*/ 	.byte	0xff
	.zero		1


	//   ....[129]....
        /*091c*/ 	.word	0x00009f40
        /*0920*/ 	.word	0x00000000
        /*0924*/ 	.word	0x00000060
        /*0928*/ 	.short	0x010a
        /*092a*/ 	.byte	0xff
	.zero		1


	//   ....[130]....
        /*092c*/ 	.word	0x00009fa0
        /*0930*/ 	.word	0x00000000
        /*0934*/ 	.word	0x00000068
        /*0938*/ 	.short	0x010a
        /*093a*/ 	.byte	0xff
	.zero		1


	//   ....[131]....
        /*093c*/ 	.word	0x0000a000
        /*0940*/ 	.word	0x00000000
        /*0944*/ 	.word	0x00000070
        /*0948*/ 	.short	0x010a
        /*094a*/ 	.byte	0xff
	.zero		1


	//   ....[132]....
        /*094c*/ 	.word	0x0000a050
        /*0950*/ 	.word	0x00000003
        /*0954*/ 	.word	0x00000090
        /*0958*/ 	.short	0x010a
        /*095a*/ 	.byte	0xff
	.zero		1


	//   ....[133]....
        /*095c*/ 	.word	0x0000a0b0
        /*0960*/ 	.word	0x00000000
        /*0964*/ 	.word	0x00000040
        /*0968*/ 	.short	0x010a
        /*096a*/ 	.byte	0xff
	.zero		1


	//   ....[134]....
        /*096c*/ 	.word	0x0000a100
        /*0970*/ 	.word	0x00000062
        /*0974*/ 	.word	0x000000b0
        /*0978*/ 	.short	0x010a
        /*097a*/ 	.byte	0xff
	.zero		1


	//   ....[135]....
        /*097c*/ 	.word	0x0000a150
        /*0980*/ 	.word	0x00000003
        /*0984*/ 	.word	0x00000040
        /*0988*/ 	.short	0x010a
        /*098a*/ 	.byte	0xff
	.zero		1


	//   ....[136]....
        /*098c*/ 	.word	0x0000a1a0
        /*0990*/ 	.word	0x0000003f
        /*0994*/ 	.word	0x00000040
        /*0998*/ 	.short	0x010a
        /*099a*/ 	.byte	0xff
	.zero		1


	//   ....[137]....
        /*099c*/ 	.word	0x0000a1f0
        /*09a0*/ 	.word	0x0000006c
        /*09a4*/ 	.word	0x00000040
        /*09a8*/ 	.short	0x010a
        /*09aa*/ 	.byte	0xff
	.zero		1


	//----- nvinfo : EIATTR_NUM_MBARRIERS
	.align		4
.L_47:
        /*09ac*/ 	.byte	0x03, 0x38
        /*09ae*/ 	.short	0x0022


	//----- nvinfo : EIATTR_EXIT_INSTR_OFFSETS
	.align		4
        /*09b0*/ 	.byte	0x04, 0x1c
        /*09b2*/ 	.short	(.L_49 - .L_48)


	//   ....[0]....
.L_48:
        /*09b4*/ 	.word	0x00002940


	//   ....[1]....
        /*09b8*/ 	.word	0x00002e50


	//   ....[2]....
        /*09bc*/ 	.word	0x00002eb0


	//   ....[3]....
        /*09c0*/ 	.word	0x00003e30


	//   ....[4]....
        /*09c4*/ 	.word	0x00005060


	//   ....[5]....
        /*09c8*/ 	.word	0x000050a0


	//   ....[6]....
        /*09cc*/ 	.word	0x00009550


	//   ....[7]....
        /*09d0*/ 	.word	0x000095d0


	//   ....[8]....
        /*09d4*/ 	.word	0x00009600


	//   ....[9]....
        /*09d8*/ 	.word	0x00009680


	//----- nvinfo : EIATTR_MAX_THREADS
	.align		4
.L_49:
        /*09dc*/ 	.byte	0x04, 0x05
        /*09de*/ 	.short	(.L_51 - .L_50)
.L_50:
        /*09e0*/ 	.word	0x00000100
        /*09e4*/ 	.word	0x00000001
        /*09e8*/ 	.word	0x00000001


	//----- nvinfo : EIATTR_CRS_STACK_SIZE
	.align		4
.L_51:
        /*09ec*/ 	.byte	0x04, 0x1e
        /*09ee*/ 	.short	(.L_53 - .L_52)
.L_52:
        /*09f0*/ 	.word	0x00000000


	//----- nvinfo : EIATTR_CBANK_PARAM_SIZE
	.align		4
.L_53:
        /*09f4*/ 	.byte	0x03, 0x19
        /*09f6*/ 	.short	0x0800


	//----- nvinfo : EIATTR_PARAM_CBANK
	.align		4
        /*09f8*/ 	.byte	0x04, 0x0a
        /*09fa*/ 	.short	(.L_55 - .L_54)
	.align		4
.L_54:
        /*09fc*/ 	.word	index@(.nv.constant0._ZN7cutlass13device_kernelINS_4gemm6kernel13GemmUniversalIN4cute5tupleIJiiiiEEENS1_10collective13CollectiveMmaINS1_35MainloopSm100TmaUmmaWarpSpecializedILi4ELi2ELi4ENS5_IJNS4_1CILi2EEENSA_ILi1EEESC_EEEEENS5_IJNSA_ILi64EEENSA_ILi256EEESF_EEENS_10bfloat16_tENS5_IJlSC_lEEESI_SJ_NS4_8TiledMMAINS4_8MMA_AtomIJNS4_20SM100_MMA_F16BF16_SSISI_SI_fLi64ELi256ELNS4_4UMMA5MajorE0ELSO_0ELNSN_7ScaleInE0ELSP_0EEEEEENS4_6LayoutINS5_IJSC_SC_SC_EEENS5_IJNSA_ILi0EEESU_SU_EEEEENS5_IJNS4_10UnderscoreESX_SX_EEEEENS4_13SM90_TMA_LOADENS4_14ComposedLayoutINS4_7SwizzleILi3ELi4ELi3EEENS4_18smem_ptr_flag_bitsILi16EEENSS_INS5_IJNSA_ILi8EEESF_EEENS5_IJSF_SC_EEEEEEEvNS4_8identityENS4_23SM90_TMA_LOAD_MULTICASTES1A_vS1B_EENS_8epilogue10collective18CollectiveEpilogueINS1E_23Sm100TmaWarpSpecializedILi4ELi2ELi32ELb1ELb0EEEJSH_NS5_IJNSS_ISF_SC_EES1J_EEESI_SJ_SI_SJ_NS1E_6fusion15FusionCallbacksIS1I_NS1L_17LinearCombinationISI_fSI_fLNS_15FloatRoundStyleE2EEESH_S1K_JEEENS4_5SM1004TMEM4LOAD26SM100_TMEM_LOAD_16dp256b8xES10_S1A_NS4_17SM75_U32x4_LDSM_NENS4_14SM90_TMA_STOREES1A_NS4_17SM90_U32x4_STSM_NENS4_39AutoVectorizingCopyWithAssumedAlignmentILi128EEEEEEvvEEEEvNT_6ParamsE)
        /*0a00*/ 	.short	0x0380
        /*0a02*/ 	.short	0x0800


	//----- nvinfo : EIATTR_SW_WAR
	.align		4
.L_55:
        /*0a04*/ 	.byte	0x04, 0x36
        /*0a06*/ 	.short	(.L_57 - .L_56)
.L_56:
        /*0a08*/ 	.word	0x00000008
.L_57:


//--------------------- .nv.callgraph             --------------------------
	.section	.nv.callgraph,"",@"SHT_CUDA_CALLGRAPH"
	.align	4
	.sectionentsize	8
	.align		4
        /*0000*/ 	.word	0x00000000
	.align		4
        /*0004*/ 	.word	0xffffffff
	.align		4
        /*0008*/ 	.word	index@(_ZN7cutlass13device_kernelINS_4gemm6kernel13GemmUniversalIN4cute5tupleIJiiiiEEENS1_10collective13CollectiveMmaINS1_35MainloopSm100TmaUmmaWarpSpecializedILi4ELi2ELi4ENS5_IJNS4_1CILi2EEENSA_ILi1EEESC_EEEEENS5_IJNSA_ILi64EEENSA_ILi256EEESF_EEENS_10bfloat16_tENS5_IJlSC_lEEESI_SJ_NS4_8TiledMMAINS4_8MMA_AtomIJNS4_20SM100_MMA_F16BF16_SSISI_SI_fLi64ELi256ELNS4_4UMMA5MajorE0ELSO_0ELNSN_7ScaleInE0ELSP_0EEEEEENS4_6LayoutINS5_IJSC_SC_SC_EEENS5_IJNSA_ILi0EEESU_SU_EEEEENS5_IJNS4_10UnderscoreESX_SX_EEEEENS4_13SM90_TMA_LOADENS4_14ComposedLayoutINS4_7SwizzleILi3ELi4ELi3EEENS4_18smem_ptr_flag_bitsILi16EEENSS_INS5_IJNSA_ILi8EEESF_EEENS5_IJSF_SC_EEEEEEEvNS4_8identityENS4_23SM90_TMA_LOAD_MULTICASTES1A_vS1B_EENS_8epilogue10collective18CollectiveEpilogueINS1E_23Sm100TmaWarpSpecializedILi4ELi2ELi32ELb1ELb0EEEJSH_NS5_IJNSS_ISF_SC_EES1J_EEESI_SJ_SI_SJ_NS1E_6fusion15FusionCallbacksIS1I_NS1L_17LinearCombinationISI_fSI_fLNS_15FloatRoundStyleE2EEESH_S1K_JEEENS4_5SM1004TMEM4LOAD26SM100_TMEM_LOAD_16dp256b8xES10_S1A_NS4_17SM75_U32x4_LDSM_NENS4_14SM90_TMA_STOREES1A_NS4_17SM90_U32x4_STSM_NENS4_39AutoVectorizingCopyWithAssumedAlignmentILi128EEEEEEvvEEEEvNT_6ParamsE)
	.align		4
        /*000c*/ 	.word	index@(__assertfail)
	.align		4
        /*0010*/ 	.word	0x00000000
	.align		4
        /*0014*/ 	.word	0xfffffffe
	.align		4
        /*0018*/ 	.word	0x00000000
	.align		4
        /*001c*/ 	.word	0xfffffffd
	.align		4
        /*0020*/ 	.word	0x00000000
	.align		4
        /*0024*/ 	.word	0xfffffffc


//--------------------- .nv.constant4             --------------------------
	.section	.nv.constant4,"a",@progbits
	.align	8
	.align		8
.nv.constant4:
        /*0000*/ 	.dword	__assertfail
	.align		8
        /*0008*/ 	.dword	__unnamed_1
	.align		8
        /*0010*/ 	.dword	__unnamed_2
	.align		8
        /*0018*/ 	.dword	_ZN40_INTERNAL_e75e5627_4_k_cu_7f8ffd19_210044cuda3std3__45__cpo5beginE
	.align		8
        /*0020*/ 	.dword	_ZN40_INTERNAL_e75e5627_4_k_cu_7f8ffd19_210044cuda3std3__45__cpo3endE
	.align		8
        /*0028*/ 	.dword	_ZN40_INTERNAL_e75e5627_4_k_cu_7f8ffd19_210044cuda3std3__45__cpo6cbeginE
	.align		8
        /*0030*/ 	.dword	_ZN40_INTERNAL_e75e5627_4_k_cu_7f8ffd19_210044cuda3std3__45__cpo4cendE
	.align		8
        /*0038*/ 	.dword	_ZN40_INTERNAL_e75e5627_4_k_cu_7f8ffd19_210044cuda3std3__442_GLOBAL__N__e75e5627_4_k_cu_7f8ffd19_210046ignoreE
	.align		8
        /*0040*/ 	.dword	_ZN40_INTERNAL_e75e5627_4_k_cu_7f8ffd19_210044cuda3std3__419piecewise_constructE
	.align		8
        /*0048*/ 	.dword	_ZN40_INTERNAL_e75e5627_4_k_cu_7f8ffd19_210044cuda3std3__48in_placeE
	.align		8
        /*0050*/ 	.dword	_ZN40_INTERNAL_e75e5627_4_k_cu_7f8ffd19_210044cuda3std6ranges3__45__cpo4swapE
	.align		8
        /*0058*/ 	.dword	_ZN40_INTERNAL_e75e5627_4_k_cu_7f8ffd19_210044cuda3std6ranges3__45__cpo9iter_moveE
	.align		8
        /*0060*/ 	.dword	_ZN40_INTERNAL_e75e5627_4_k_cu_7f8ffd19_210044cute7productE
	.align		8
        /*0068*/ 	.dword	_ZN40_INTERNAL_e75e5627_4_k_cu_7f8ffd19_210044cute1_E
	.align		8
        /*0070*/ 	.dword	$str$25
	.align		8
        /*0078*/ 	.dword	$str$26
	.align		8
        /*0080*/ 	.dword	$str$27
	.align		8
        /*0088*/ 	.dword	$str$28


//--------------------- .text._ZN7cutlass13device_kernelINS_4gemm6kernel13GemmUniversalIN4cute5tupleIJiiiiEEENS1_10collective13CollectiveMmaINS1_35MainloopSm100TmaUmmaWarpSpecializedILi4ELi2ELi4ENS5_IJNS4_1CILi2EEENSA_ILi1EEESC_EEEEENS5_IJNSA_ILi64EEENSA_ILi256EEESF_EEENS_10bfloat16_tENS5_IJlSC_lEEESI_SJ_NS4_8TiledMMAINS4_8MMA_AtomIJNS4_20SM100_MMA_F16BF16_SSISI_SI_fLi64ELi256ELNS4_4UMMA5MajorE0ELSO_0ELNSN_7ScaleInE0ELSP_0EEEEEENS4_6LayoutINS5_IJSC_SC_SC_EEENS5_IJNSA_ILi0EEESU_SU_EEEEENS5_IJNS4_10UnderscoreESX_SX_EEEEENS4_13SM90_TMA_LOADENS4_14ComposedLayoutINS4_7SwizzleILi3ELi4ELi3EEENS4_18smem_ptr_flag_bitsILi16EEENSS_INS5_IJNSA_ILi8EEESF_EEENS5_IJSF_SC_EEEEEEEvNS4_8identityENS4_23SM90_TMA_LOAD_MULTICASTES1A_vS1B_EENS_8epilogue10collective18CollectiveEpilogueINS1E_23Sm100TmaWarpSpecializedILi4ELi2ELi32ELb1ELb0EEEJSH_NS5_IJNSS_ISF_SC_EES1J_EEESI_SJ_SI_SJ_NS1E_6fusion15FusionCallbacksIS1I_NS1L_17LinearCombinationISI_fSI_fLNS_15FloatRoundStyleE2EEESH_S1K_JEEENS4_5SM1004TMEM4LOAD26SM100_TMEM_LOAD_16dp256b8xES10_S1A_NS4_17SM75_U32x4_LDSM_NENS4_14SM90_TMA_STOREES1A_NS4_17SM90_U32x4_STSM_NENS4_39AutoVectorizingCopyWithAssumedAlignmentILi128EEEEEEvvEEEEvNT_6ParamsE --------------------------
	.section	.text._ZN7cutlass13device_kernelINS_4gemm6kernel13GemmUniversalIN4cute5tupleIJiiiiEEENS1_10collective13CollectiveMmaINS1_35MainloopSm100TmaUmmaWarpSpecializedILi4ELi2ELi4ENS5_IJNS4_1CILi2EEENSA_ILi1EEESC_EEEEENS5_IJNSA_ILi64EEENSA_ILi256EEESF_EEENS_10bfloat16_tENS5_IJlSC_lEEESI_SJ_NS4_8TiledMMAINS4_8MMA_AtomIJNS4_20SM100_MMA_F16BF16_SSISI_SI_fLi64ELi256ELNS4_4UMMA5MajorE0ELSO_0ELNSN_7ScaleInE0ELSP_0EEEEEENS4_6LayoutINS5_IJSC_SC_SC_EEENS5_IJNSA_ILi0EEESU_SU_EEEEENS5_IJNS4_10UnderscoreESX_SX_EEEEENS4_13SM90_TMA_LOADENS4_14ComposedLayoutINS4_7SwizzleILi3ELi4ELi3EEENS4_18smem_ptr_flag_bitsILi16EEENSS_INS5_IJNSA_ILi8EEESF_EEENS5_IJSF_SC_EEEEEEEvNS4_8identityENS4_23SM90_TMA_LOAD_MULTICASTES1A_vS1B_EENS_8epilogue10collective18CollectiveEpilogueINS1E_23Sm100TmaWarpSpecializedILi4ELi2ELi32ELb1ELb0EEEJSH_NS5_IJNSS_ISF_SC_EES1J_EEESI_SJ_SI_SJ_NS1E_6fusion15FusionCallbacksIS1I_NS1L_17LinearCombinationISI_fSI_fLNS_15FloatRoundStyleE2EEESH_S1K_JEEENS4_5SM1004TMEM4LOAD26SM100_TMEM_LOAD_16dp256b8xES10_S1A_NS4_17SM75_U32x4_LDSM_NENS4_14SM90_TMA_STOREES1A_NS4_17SM90_U32x4_STSM_NENS4_39AutoVectorizingCopyWithAssumedAlignmentILi128EEEEEEvvEEEEvNT_6ParamsE,"ax",@progbits
	.align	128
.text._ZN7cutlass13device_kernelINS_4gemm6kernel13GemmUniversalIN4cute5tupleIJiiiiEEENS1_10collective13CollectiveMmaINS1_35MainloopSm100TmaUmmaWarpSpecializedILi4ELi2ELi4ENS5_IJNS4_1CILi2EEENSA_ILi1EEESC_EEEEENS5_IJNSA_ILi64EEENSA_ILi256EEESF_EEENS_10bfloat16_tENS5_IJlSC_lEEESI_SJ_NS4_8TiledMMAINS4_8MMA_AtomIJNS4_20SM100_MMA_F16BF16_SSISI_SI_fLi64ELi256ELNS4_4UMMA5MajorE0ELSO_0ELNSN_7ScaleInE0ELSP_0EEEEEENS4_6LayoutINS5_IJSC_SC_SC_EEENS5_IJNSA_ILi0EEESU_SU_EEEEENS5_IJNS4_10UnderscoreESX_SX_EEEEENS4_13SM90_TMA_LOADENS4_14ComposedLayoutINS4_7SwizzleILi3ELi4ELi3EEENS4_18smem_ptr_flag_bitsILi16EEENSS_INS5_IJNSA_ILi8EEESF_EEENS5_IJSF_SC_EEEEEEEvNS4_8identityENS4_23SM90_TMA_LOAD_MULTICASTES1A_vS1B_EENS_8epilogue10collective18CollectiveEpilogueINS1E_23Sm100TmaWarpSpecializedILi4ELi2ELi32ELb1ELb0EEEJSH_NS5_IJNSS_ISF_SC_EES1J_EEESI_SJ_SI_SJ_NS1E_6fusion15FusionCallbacksIS1I_NS1L_17LinearCombinationISI_fSI_fLNS_15FloatRoundStyleE2EEESH_S1K_JEEENS4_5SM1004TMEM4LOAD26SM100_TMEM_LOAD_16dp256b8xES10_S1A_NS4_17SM75_U32x4_LDSM_NENS4_14SM90_TMA_STOREES1A_NS4_17SM90_U32x4_STSM_NENS4_39AutoVectorizingCopyWithAssumedAlignmentILi128EEEEEEvvEEEEvNT_6ParamsE:
        .type           _ZN7cutlass13device_kernelINS_4gemm6kernel13GemmUniversalIN4cute5tupleIJiiiiEEENS1_10collective13CollectiveMmaINS1_35MainloopSm100TmaUmmaWarpSpecializedILi4ELi2ELi4ENS5_IJNS4_1CILi2EEENSA_ILi1EEESC_EEEEENS5_IJNSA_ILi64EEENSA_ILi256EEESF_EEENS_10bfloat16_tENS5_IJlSC_lEEESI_SJ_NS4_8TiledMMAINS4_8MMA_AtomIJNS4_20SM100_MMA_F16BF16_SSISI_SI_fLi64ELi256ELNS4_4UMMA5MajorE0ELSO_0ELNSN_7ScaleInE0ELSP_0EEEEEENS4_6LayoutINS5_IJSC_SC_SC_EEENS5_IJNSA_ILi0EEESU_SU_EEEEENS5_IJNS4_10UnderscoreESX_SX_EEEEENS4_13SM90_TMA_LOADENS4_14ComposedLayoutINS4_7SwizzleILi3ELi4ELi3EEENS4_18smem_ptr_flag_bitsILi16EEENSS_INS5_IJNSA_ILi8EEESF_EEENS5_IJSF_SC_EEEEEEEvNS4_8identityENS4_23SM90_TMA_LOAD_MULTICASTES1A_vS1B_EENS_8epilogue10collective18CollectiveEpilogueINS1E_23Sm100TmaWarpSpecializedILi4ELi2ELi32ELb1ELb0EEEJSH_NS5_IJNSS_ISF_SC_EES1J_EEESI_SJ_SI_SJ_NS1E_6fusion15FusionCallbacksIS1I_NS1L_17LinearCombinationISI_fSI_fLNS_15FloatRoundStyleE2EEESH_S1K_JEEENS4_5SM1004TMEM4LOAD26SM100_TMEM_LOAD_16dp256b8xES10_S1A_NS4_17SM75_U32x4_LDSM_NENS4_14SM90_TMA_STOREES1A_NS4_17SM90_U32x4_STSM_NENS4_39AutoVectorizingCopyWithAssumedAlignmentILi128EEEEEEvvEEEEvNT_6ParamsE,@function
        .size           _ZN7cutlass13device_kernelINS_4gemm6kernel13GemmUniversalIN4cute5tupleIJiiiiEEENS1_10collective13CollectiveMmaINS1_35MainloopSm100TmaUmmaWarpSpecializedILi4ELi2ELi4ENS5_IJNS4_1CILi2EEENSA_ILi1EEESC_EEEEENS5_IJNSA_ILi64EEENSA_ILi256EEESF_EEENS_10bfloat16_tENS5_IJlSC_lEEESI_SJ_NS4_8TiledMMAINS4_8MMA_AtomIJNS4_20SM100_MMA_F16BF16_SSISI_SI_fLi64ELi256ELNS4_4UMMA5MajorE0ELSO_0ELNSN_7ScaleInE0ELSP_0EEEEEENS4_6LayoutINS5_IJSC_SC_SC_EEENS5_IJNSA_ILi0EEESU_SU_EEEEENS5_IJNS4_10UnderscoreESX_SX_EEEEENS4_13SM90_TMA_LOADENS4_14ComposedLayoutINS4_7SwizzleILi3ELi4ELi3EEENS4_18smem_ptr_flag_bitsILi16EEENSS_INS5_IJNSA_ILi8EEESF_EEENS5_IJSF_SC_EEEEEEEvNS4_8identityENS4_23SM90_TMA_LOAD_MULTICASTES1A_vS1B_EENS_8epilogue10collective18CollectiveEpilogueINS1E_23Sm100TmaWarpSpecializedILi4ELi2ELi32ELb1ELb0EEEJSH_NS5_IJNSS_ISF_SC_EES1J_EEESI_SJ_SI_SJ_NS1E_6fusion15FusionCallbacksIS1I_NS1L_17LinearCombinationISI_fSI_fLNS_15FloatRoundStyleE2EEESH_S1K_JEEENS4_5SM1004TMEM4LOAD26SM100_TMEM_LOAD_16dp256b8xES10_S1A_NS4_17SM75_U32x4_LDSM_NENS4_14SM90_TMA_STOREES1A_NS4_17SM90_U32x4_STSM_NENS4_39AutoVectorizingCopyWithAssumedAlignmentILi128EEEEEEvvEEEEvNT_6ParamsE,(.L_x_183 - _ZN7cutlass13device_kernelINS_4gemm6kernel13GemmUniversalIN4cute5tupleIJiiiiEEENS1_10collective13CollectiveMmaINS1_35MainloopSm100TmaUmmaWarpSpecializedILi4ELi2ELi4ENS5_IJNS4_1CILi2EEENSA_ILi1EEESC_EEEEENS5_IJNSA_ILi64EEENSA_ILi256EEESF_EEENS_10bfloat16_tENS5_IJlSC_lEEESI_SJ_NS4_8TiledMMAINS4_8MMA_AtomIJNS4_20SM100_MMA_F16BF16_SSISI_SI_fLi64ELi256ELNS4_4UMMA5MajorE0ELSO_0ELNSN_7ScaleInE0ELSP_0EEEEEENS4_6LayoutINS5_IJSC_SC_SC_EEENS5_IJNSA_ILi0EEESU_SU_EEEEENS5_IJNS4_10UnderscoreESX_SX_EEEEENS4_13SM90_TMA_LOADENS4_14ComposedLayoutINS4_7SwizzleILi3ELi4ELi3EEENS4_18smem_ptr_flag_bitsILi16EEENSS_INS5_IJNSA_ILi8EEESF_EEENS5_IJSF_SC_EEEEEEEvNS4_8identityENS4_23SM90_TMA_LOAD_MULTICASTES1A_vS1B_EENS_8epilogue10collective18CollectiveEpilogueINS1E_23Sm100TmaWarpSpecializedILi4ELi2ELi32ELb1ELb0EEEJSH_NS5_IJNSS_ISF_SC_EES1J_EEESI_SJ_SI_SJ_NS1E_6fusion15FusionCallbacksIS1I_NS1L_17LinearCombinationISI_fSI_fLNS_15FloatRoundStyleE2EEESH_S1K_JEEENS4_5SM1004TMEM4LOAD26SM100_TMEM_LOAD_16dp256b8xES10_S1A_NS4_17SM75_U32x4_LDSM_NENS4_14SM90_TMA_STOREES1A_NS4_17SM90_U32x4_STSM_NENS4_39AutoVectorizingCopyWithAssumedAlignmentILi128EEEEEEvvEEEEvNT_6ParamsE)
        .other          _ZN7cutlass13device_kernelINS_4gemm6kernel13GemmUniversalIN4cute5tupleIJiiiiEEENS1_10collective13CollectiveMmaINS1_35MainloopSm100TmaUmmaWarpSpecializedILi4ELi2ELi4ENS5_IJNS4_1CILi2EEENSA_ILi1EEESC_EEEEENS5_IJNSA_ILi64EEENSA_ILi256EEESF_EEENS_10bfloat16_tENS5_IJlSC_lEEESI_SJ_NS4_8TiledMMAINS4_8MMA_AtomIJNS4_20SM100_MMA_F16BF16_SSISI_SI_fLi64ELi256ELNS4_4UMMA5MajorE0ELSO_0ELNSN_7ScaleInE0ELSP_0EEEEEENS4_6LayoutINS5_IJSC_SC_SC_EEENS5_IJNSA_ILi0EEESU_SU_EEEEENS5_IJNS4_10UnderscoreESX_SX_EEEEENS4_13SM90_TMA_LOADENS4_14ComposedLayoutINS4_7SwizzleILi3ELi4ELi3EEENS4_18smem_ptr_flag_bitsILi16EEENSS_INS5_IJNSA_ILi8EEESF_EEENS5_IJSF_SC_EEEEEEEvNS4_8identityENS4_23SM90_TMA_LOAD_MULTICASTES1A_vS1B_EENS_8epilogue10collective18CollectiveEpilogueINS1E_23Sm100TmaWarpSpecializedILi4ELi2ELi32ELb1ELb0EEEJSH_NS5_IJNSS_ISF_SC_EES1J_EEESI_SJ_SI_SJ_NS1E_6fusion15FusionCallbacksIS1I_NS1L_17LinearCombinationISI_fSI_fLNS_15FloatRoundStyleE2EEESH_S1K_JEEENS4_5SM1004TMEM4LOAD26SM100_TMEM_LOAD_16dp256b8xES10_S1A_NS4_17SM75_U32x4_LDSM_NENS4_14SM90_TMA_STOREES1A_NS4_17SM90_U32x4_STSM_NENS4_39AutoVectorizingCopyWithAssumedAlignmentILi128EEEEEEvvEEEEvNT_6ParamsE,@"STO_CUDA_ENTRY STV_DEFAULT"
_ZN7cutlass13device_kernelINS_4gemm6kernel13GemmUniversalIN4cute5tupleIJiiiiEEENS1_10collective13CollectiveMmaINS1_35MainloopSm100TmaUmmaWarpSpecializedILi4ELi2ELi4ENS5_IJNS4_1CILi2EEENSA_ILi1EEESC_EEEEENS5_IJNSA_ILi64EEENSA_ILi256EEESF_EEENS_10bfloat16_tENS5_IJlSC_lEEESI_SJ_NS4_8TiledMMAINS4_8MMA_AtomIJNS4_20SM100_MMA_F16BF16_SSISI_SI_fLi64ELi256ELNS4_4UMMA5MajorE0ELSO_0ELNSN_7ScaleInE0ELSP_0EEEEEENS4_6LayoutINS5_IJSC_SC_SC_EEENS5_IJNSA_ILi0EEESU_SU_EEEEENS5_IJNS4_10UnderscoreESX_SX_EEEEENS4_13SM90_TMA_LOADENS4_14ComposedLayoutINS4_7SwizzleILi3ELi4ELi3EEENS4_18smem_ptr_flag_bitsILi16EEENSS_INS5_IJNSA_ILi8EEESF_EEENS5_IJSF_SC_EEEEEEEvNS4_8identityENS4_23SM90_TMA_LOAD_MULTICASTES1A_vS1B_EENS_8epilogue10collective18CollectiveEpilogueINS1E_23Sm100TmaWarpSpecializedILi4ELi2ELi32ELb1ELb0EEEJSH_NS5_IJNSS_ISF_SC_EES1J_EEESI_SJ_SI_SJ_NS1E_6fusion15FusionCallbacksIS1I_NS1L_17LinearCombinationISI_fSI_fLNS_15FloatRoundStyleE2EEESH_S1K_JEEENS4_5SM1004TMEM4LOAD26SM100_TMEM_LOAD_16dp256b8xES10_S1A_NS4_17SM75_U32x4_LDSM_NENS4_14SM90_TMA_STOREES1A_NS4_17SM90_U32x4_STSM_NENS4_39AutoVectorizingCopyWithAssumedAlignmentILi128EEEEEEvvEEEEvNT_6ParamsE:
[----:B------:R-:W1:Y:S01]  /*0000*/  LDC R1, c[0x0][0x37c] ;  /* 0x0000df00ff017b82 */ /* 0x000e620000000800 */
[----:B------:R-:W2:Y:S01]  /*0010*/  S2R R94, SR_TID.X ;  /* 0x00000000005e7919 */ /* 0x000ea20000002100 */
[----:B------:R-:W3:Y:S01]  /*0020*/  LDCU.64 UR8, c[0x0][0x890] ;  /* 0x00011200ff0877ac */ /* 0x000ee20008000a00 */
[----:B------:R-:W-:Y:S02]  /*0030*/  PRMT R81, RZ, 0x7610, R81 ;  /* 0x00007610ff517816 */ /* 0x000fe40000000051 */
[----:B------:R-:W-:Y:S01]  /*0040*/  ELECT P3, URZ, PT ;  /* 0x0000000000ff782f */ /* 0x000fe20003860000 */
[----:B---3--:R-:W-:-:S04]  /*0050*/  UISETP.NE.U32.AND UP0, UPT, UR8, URZ, UPT ;  /* 0x000000ff0800728c */ /* 0x008fc8000bf05070 */
[----:B------:R-:W-:Y:S01]  /*0060*/  UISETP.NE.AND.EX UP0, UPT, UR9, URZ, UPT, UP0 ;  /* 0x000000ff0900728c */ /* 0x000fe2000bf05300 */
[----:B--2---:R-:W-:-:S05]  /*0070*/  SHF.R.U32.HI R82, RZ, 0x5, R94 ;  /* 0x00000005ff527819 */ /* 0x004fca000001165e */
[----:B------:R-:W2:Y:S02]  /*0080*/  SHFL.IDX PT, R0, R82, RZ, 0x1f ;  /* 0x00001fff52007589 */ /* 0x000ea400000e0000 */
[----:B--2---:R-:W-:Y:S01]  /*0090*/  R2UR UR18, R0 ;  /* 0x00000000001272ca */ /* 0x004fe200000e0000 */
[----:B-1----:R-:W-:-:S14]  /*00a0*/  BRA.U UP0, `(.L_x_0) ;  /* 0x0000000100307547 */ /* 0x002fdc000b800000 */
[----:B------:R-:W1:Y:S02]  /*00b0*/  LDCU.64 UR4, c[0x0][0x888] ;  /* 0x00011100ff0477ac */ /* 0x000e640008000a00 */
[----:B-1----:R-:W-:-:S04]  /*00c0*/  UISETP.NE.U32.AND UP0, UPT, UR4, URZ, UPT ;  /* 0x000000ff0400728c */ /* 0x002fc8000bf05070 */
[----:B------:R-:W-:-:S09]  /*00d0*/  UISETP.NE.AND.EX UP0, UPT, UR5, URZ, UPT, UP0 ;  /* 0x000000ff0500728c */ /* 0x000fd2000bf05300 */
[----:B------:R-:W-:Y:S05]  /*00e0*/  BRA.U !UP0, `(.L_x_1) ;  /* 0x0000000108147547 */ /* 0x000fea000b800000 */
[----:B------:R-:W1:Y:S01]  /*00f0*/  LDC.64 R2, c[0x0][0x888] ;  /* 0x00022200ff027b82 */ /* 0x000e620000000a00 */
[----:B------:R-:W1:Y:S02]  /*0100*/  LDCU.64 UR4, c[0x0][0x358] ;  /* 0x00006b00ff0477ac */ /* 0x000e640008000a00 */
[----:B-1----:R1:W5:Y:S01]  /*0110*/  LDG.E R41, desc[UR4][R2.64] ;  /* 0x0000000402297981 */ /* 0x002362000c1e1900 */
[----:B------:R-:W-:Y:S01]  /*0120*/  HFMA2 R81, -RZ, RZ, 0, 5.9604644775390625e-08 ;  /* 0x00000001ff517431 */ /* 0x000fe200000001ff */
[----:B------:R-:W-:Y:S05]  /*0130*/  BRA `(.L_x_0) ;  /* 0x00000000000c7947 */ /* 0x000fea0003800000 */
.L_x_1:
[----:B------:R-:W1:Y:S01]  /*0140*/  LDCU UR4, c[0x0][0x880] ;  /* 0x00011000ff0477ac */ /* 0x000e620008000800 */
[----:B------:R-:W-:Y:S01]  /*0150*/  HFMA2 R81, -RZ, RZ, 0, 5.9604644775390625e-08 ;  /* 0x00000001ff517431 */ /* 0x000fe200000001ff */
[----:B-1----:R-:W-:-:S07]  /*0160*/  MOV R41, UR4 ;  /* 0x0000000400297c02 */ /* 0x002fce0008000f00 */
.L_x_0:
[----:B------:R-:W2:Y:S02]  /*0170*/  LDCU.64 UR4, c[0x0][0x8b0] ;  /* 0x00011600ff0477ac */ /* 0x000ea40008000a00 */
[----:B--2---:R-:W-:-:S04]  /*0180*/  UISETP.NE.U32.AND UP0, UPT, UR4, URZ, UPT ;  /* 0x000000ff0400728c */ /* 0x004fc8000bf05070 */
[----:B------:R-:W-:-:S09]  /*0190*/  UISETP.NE.AND.EX UP0, UPT, UR5, URZ, UPT, UP0 ;  /* 0x000000ff0500728c */ /* 0x000fd2000bf05300 */
[----:B------:R-:W-:Y:S05]  /*01a0*/  BRA.U UP0, `(.L_x_2) ;  /* 0x0000000100287547 */ /* 0x000fea000b800000 */
[----:B------:R-:W2:Y:S02]  /*01b0*/  LDCU.64 UR4, c[0x0][0x8a8] ;  /* 0x00011500ff0477ac */ /* 0x000ea40008000a00 */
[----:B--2---:R-:W-:-:S04]  /*01c0*/  UISETP.NE.U32.AND UP0, UPT, UR4, URZ, UPT ;  /* 0x000000ff0400728c */ /* 0x004fc8000bf05070 */
[----:B------:R-:W-:-:S09]  /*01d0*/  UISETP.NE.AND.EX UP0, UPT, UR5, URZ, UPT, UP0 ;  /* 0x000000ff0500728c */ /* 0x000fd2000bf05300 */
[----:B------:R-:W-:Y:S05]  /*01e0*/  BRA.U !UP0, `(.L_x_3) ;  /* 0x0000000108107547 */ /* 0x000fea000b800000 */
[----:B------:R-:W2:Y:S01]  /*01f0*/  LDC.64 R38, c[0x0][0x8a8] ;  /* 0x00022a00ff267b82 */ /* 0x000ea20000000a00 */
[----:B------:R-:W2:Y:S02]  /*0200*/  LDCU.64 UR4, c[0x0][0x358] ;  /* 0x00006b00ff0477ac */ /* 0x000ea40008000a00 */
[----:B--2---:R2:W5:Y:S01]  /*0210*/  LDG.E R38, desc[UR4][R38.64] ;  /* 0x0000000426267981 */ /* 0x004562000c1e1900 */
[----:B------:R-:W-:Y:S05]  /*0220*/  BRA `(.L_x_2) ;  /* 0x0000000000087947 */ /* 0x000fea0003800000 */
.L_x_3:
[----:B------:R-:W2:Y:S02]  /*0230*/  LDCU UR4, c[0x0][0x8a0] ;  /* 0x00011400ff0477ac */ /* 0x000ea40008000800 */
[----:B--2---:R-:W-:Y:S02]  /*0240*/  MOV R38, UR4 ;  /* 0x0000000400267c02 */ /* 0x004fe40008000f00 */
.L_x_2:
[----:B------:R-:W-:Y:S01]  /*0250*/  IMAD.U32 R0, RZ, RZ, UR18 ;  /* 0x00000012ff007e24 */ /* 0x000fe2000f8e00ff */
[----:B------:R-:W-:Y:S04]  /*0260*/  BSSY.RECONVERGENT B0, `(.L_x_4) ;  /* 0x000000c000007945 */ /* 0x000fe80003800200 */
[C---:B------:R-:W-:Y:S02]  /*0270*/  ISETP.NE.OR P1, PT, R0.reuse, 0x1, !P3 ;  /* 0x000000010000780c */ /* 0x040fe40005f25670 */
[----:B------:R-:W-:-:S11]  /*0280*/  ISETP.NE.OR P0, PT, R0, 0x3, !P3 ;  /* 0x000000030000780c */ /* 0x000fd60005f05670 */
[----:B------:R-:W-:Y:S05]  /*0290*/  @P1 BRA `(.L_x_5) ;  /* 0x0000000000201947 */ /* 0x000fea0003800000 */
[----:B------:R-:W3:Y:S02]  /*02a0*/  LDCU.64 UR4, c[0x0][0x348] ;  /* 0x00006900ff0477ac */ /* 0x000ee40008000a00 */
[----:B---3--:R-:W-:Y:S02]  /*02b0*/  UIADD3 UR6, UP1, UPT, UR4, 0x80, URZ ;  /* 0x0000008004067890 */ /* 0x008fe4000ff3e0ff */
[----:B------:R-:W-:Y:S02]  /*02c0*/  UIADD3 UR4, UP0, UPT, UR4, 0x180, URZ ;  /* 0x0000018004047890 */ /* 0x000fe4000ff1e0ff */
[----:B------:R-:W-:Y:S02]  /*02d0*/  UIADD3.X UR7, UPT, UPT, URZ, UR5, URZ, UP1, !UPT ;  /* 0x00000005ff077290 */ /* 0x000fe40008ffe4ff */
[----:B------:R-:W-:-:S07]  /*02e0*/  UIADD3.X UR5, UPT, UPT, URZ, UR5, URZ, UP0, !UPT ;  /* 0x00000005ff057290 */ /* 0x000fce00087fe4ff */
[----:B------:R3:W-:Y:S02]  /*02f0*/  UTMACCTL.PF [UR6] ;  /* 0x00000000060079b9 */ /* 0x0007e40008040000 */
[----:B------:R3:W-:Y:S02]  /*0300*/  UTMACCTL.PF [UR4] ;  /* 0x00000000040079b9 */ /* 0x0007e40008040000 */
[----:B---3--:R-:W-:Y:S01]  /*0310*/  NOP ;  /* 0x0000000000007918 */ /* 0x008fe20000000000 */
.L_x_5:
[----:B------:R-:W-:Y:S05]  /*0320*/  BSYNC.RECONVERGENT B0 ;  /* 0x0000000000007941 */ /* 0x000fea0003800200 */
.L_x_4:
[----:B------:R-:W-:Y:S04]  /*0330*/  BSSY.RECONVERGENT B0, `(.L_x_6) ;  /* 0x000000a000007945 */ /* 0x000fe80003800200 */
        /* <DEDUP_REMOVED lines=9> */
.L_x_7:
[----:B------:R-:W-:Y:S05]  /*03d0*/  BSYNC.RECONVERGENT B0 ;  /* 0x0000000000007941 */ /* 0x000fea0003800200 */
.L_x_6:
[----:B------:R-:W3:Y:S01]  /*03e0*/  LDCU.64 UR4, c[0x0][0x888] ;  /* 0x00011100ff0477ac */ /* 0x000ee20008000a00 */
[----:B------:R-:W-:Y:S02]  /*03f0*/  UISETP.EQ.U32.AND UP2, UPT, UR8, URZ, UPT ;  /* 0x000000ff0800728c */ /* 0x000fe4000bf42070 */
[----:B------:R-:W-:Y:S02]  /*0400*/  UPLOP3.LUT UP3, UPT, UPT, UPT, UPT, 0x80, 0x8 ;  /* 0x000000000008789c */ /* 0x000fe40003f6f070 */
[----:B---3--:R-:W-:-:S04]  /*0410*/  UISETP.NE.U32.AND UP0, UPT, UR4, URZ, UPT ;  /* 0x000000ff0400728c */ /* 0x008fc8000bf05070 */
[----:B------:R-:W-:-:S04]  /*0420*/  UISETP.NE.AND.EX UP1, UPT, UR5, URZ, UPT, UP0 ;  /* 0x000000ff0500728c */ /* 0x000fc8000bf25300 */
[----:B------:R-:W-:-:S04]  /*0430*/  UISETP.EQ.OR.EX UP4, UPT, UR9, URZ, !UP1, UP2 ;  /* 0x000000ff0900728c */ /* 0x000fc8000cf82720 */
[----:B------:R-:W-:-:S06]  /*0440*/  UP2UR UR4, UPR, URZ, 0x10 ;  /* 0x00000010ff047883 */ /* 0x000fcc0008000000 */
[----:B------:R-:W-:Y:S01]  /*0450*/  MOV R85, UR4 ;  /* 0x0000000400557c02 */ /* 0x000fe20008000f00 */
[----:B------:R-:W-:Y:S06]  /*0460*/  BRA.U !UP4, `(.L_x_8) ;  /* 0x000000010c207547 */ /* 0x000fec000b800000 */
[----:B------:R-:W-:Y:S01]  /*0470*/  UISETP.NE.U32.AND UP2, UPT, UR8, URZ, UPT ;  /* 0x000000ff0800728c */ /* 0x000fe2000bf45070 */
[----:B-----5:R-:W-:Y:S01]  /*0480*/  FSETP.NEU.AND P0, PT, R41, RZ, PT ;  /* 0x000000ff2900720b */ /* 0x020fe20003f0d000 */
[----:B------:R-:W-:Y:S02]  /*0490*/  USEL UR4, URZ, 0xffffffff, UP1 ;  /* 0xffffffffff047887 */ /* 0x000fe40008800000 */
[----:B------:R-:W-:-:S10]  /*04a0*/  UISETP.NE.AND.EX UP2, UPT, UR9, URZ, UPT, UP2 ;  /* 0x000000ff0900728c */ /* 0x000fd4000bf45320 */
[----:B------:R-:W-:Y:S01]  /*04b0*/  VOTEU.ANY UP0, P0 ;  /* 0x0000000000ff7886 */ /* 0x000fe20000000100 */
[----:B------:R-:W-:-:S04]  /*04c0*/  @!UP2 USEL UR4, URZ, 0xffffffff, UP0 ;  /* 0xffffffffff04a887 */ /* 0x000fc80008000000 */
[----:B------:R-:W-:-:S04]  /*04d0*/  ULOP3.LUT UR4, UR4, 0x1, URZ, 0xc0, !UPT ;  /* 0x0000000104047892 */ /* 0x000fc8000f8ec0ff */
[----:B------:R-:W-:-:S11]  /*04e0*/  UISETP.NE.U32.AND UP3, UPT, UR4, 0x1, UPT ;  /* 0x000000010400788c */ /* 0x000fd6000bf65070 */
.L_x_8:
[----:B-1----:R-:W1:Y:S01]  /*04f0*/  SHFL.IDX PT, R2, R82, RZ, 0x1f ;  /* 0x00001fff52027589 */ /* 0x002e6200000e0000 */
[----:B------:R-:W-:Y:S01]  /*0500*/  UISETP.NE.AND UP6, UPT, UR18, 0x2, UPT ;  /* 0x000000021200788c */ /* 0x000fe2000bfc5270 */
[----:B-1----:R-:W-:-:S13]  /*0510*/  ISETP.NE.AND P0, PT, R2, RZ, PT ;  /* 0x000000ff0200720c */ /* 0x002fda0003f05270 */
[----:B------:R-:W-:Y:S05]  /*0520*/  @P0 BRA `(.L_x_9) ;  /* 0x0000000000580947 */ /* 0x000fea0003800000 */
[----:B------:R-:W1:Y:S01]  /*0530*/  S2UR UR4, SR_CgaCtaId ;  /* 0x00000000000479c3 */ /* 0x000e620000008800 */
[----:B------:R-:W-:Y:S01]  /*0540*/  UMOV UR5, 0x400 ;  /* 0x0000040000057882 */ /* 0x000fe20000000000 */
[----:B------:R-:W-:Y:S01]  /*0550*/  UMOV UR8, 0x1 ;  /* 0x0000000100087882 */ /* 0x000fe20000000000 */
[----:B------:R-:W-:Y:S01]  /*0560*/  UMOV UR6, 0x2 ;  /* 0x0000000200067882 */ /* 0x000fe20000000000 */
[----:B------:R-:W-:-:S04]  /*0570*/  UIADD3 UR8, UPT, UPT, -UR8, 0x100000, URZ ;  /* 0x0010000008087890 */ /* 0x000fc8000fffe1ff */
[----:B------:R-:W-:Y:S02]  /*0580*/  USHF.L.U32 UR9, UR8, 0xb, URZ ;  /* 0x0000000b08097899 */ /* 0x000fe400080006ff */
[----:B------:R-:W-:Y:S02]  /*0590*/  USHF.L.U32 UR8, UR8, 0x1, URZ ;  /* 0x0000000108087899 */ /* 0x000fe400080006ff */
[----:B------:R-:W-:-:S04]  /*05a0*/  UIADD3 UR6, UPT, UPT, -UR6, 0x100000, URZ ;  /* 0x0010000006067890 */ /* 0x000fc8000fffe1ff */
[----:B------:R-:W-:Y:S02]  /*05b0*/  USHF.L.U32 UR7, UR6, 0xb, URZ ;  /* 0x0000000b06077899 */ /* 0x000fe400080006ff */
[----:B------:R-:W-:Y:S01]  /*05c0*/  USHF.L.U32 UR6, UR6, 0x1, URZ ;  /* 0x0000000106067899 */ /* 0x000fe200080006ff */
[----:B------:R-:W-:Y:S01]  /*05d0*/  ELECT P0, URZ, PT ;  /* 0x0000000000ff782f */ /* 0x000fe20003800000 */
[----:B-1----:R-:W-:Y:S01]  /*05e0*/  ULEA UR4, UR4, UR5, 0x18 ;  /* 0x0000000504047291 */ /* 0x002fe2000f8ec0ff */
[----:B------:R-:W1:Y:S11]  /*05f0*/  FENCE.VIEW.ASYNC.S ;  /* 0x00000000000073c6 */ /* 0x000e760000000000 */
[----:B-1----:R1:W3:Y:S01]  /*0600*/  SYNCS.EXCH.64 URZ, [UR4], UR8 ;  /* 0x0000000804ff75b2 */ /* 0x0022e20008000100 */
[----:B------:R1:W4:Y:S01]  /*0610*/  SYNCS.EXCH.64 URZ, [UR4+0x20], UR6 ;  /* 0x0000200604ff75b2 */ /* 0x0003220008000100 */
[----:B------:R1:W1:Y:S01]  /*0620*/  SYNCS.EXCH.64 URZ, [UR4+0x8], UR8 ;  /* 0x0000080804ff75b2 */ /* 0x0002620008000100 */
[----:B------:R1:W1:Y:S01]  /*0630*/  SYNCS.EXCH.64 URZ, [UR4+0x28], UR6 ;  /* 0x0000280604ff75b2 */ /* 0x0002620008000100 */
[----:B------:R1:W1:Y:S01]  /*0640*/  SYNCS.EXCH.64 URZ, [UR4+0x10], UR8 ;  /* 0x0000100804ff75b2 */ /* 0x0002620008000100 */
[----:B------:R1:W1:Y:S01]  /*0650*/  SYNCS.EXCH.64 URZ, [UR4+0x30], UR6 ;  /* 0x0000300604ff75b2 */ /* 0x0002620008000100 */
[----:B------:R1:W1:Y:S01]  /*0660*/  SYNCS.EXCH.64 URZ, [UR4+0x18], UR8 ;  /* 0x0000180804ff75b2 */ /* 0x0002620008000100 */
[----:B------:R1:W1:Y:S01]  /*0670*/  SYNCS.EXCH.64 URZ, [UR4+0x38], UR6 ;  /* 0x0000380604ff75b2 */ /* 0x0002620008000100 */
[----:B------:R-:W-:Y:S01]  /*0680*/  NOP ;  /* 0x0000000000007918 */ /* 0x000fe20000000000 */
.L_x_9:
[----:B------:R-:W2:Y:S01]  /*0690*/  SHFL.IDX PT, R2, R82, RZ, 0x1f ;  /* 0x00001fff52027589 */ /* 0x000ea200000e0000 */
[----:B------:R-:W-:Y:S01]  /*06a0*/  NOP ;  /* 0x0000000000007918 */ /* 0x000fe20000000000 */
[----:B--2---:R-:W-:-:S13]  /*06b0*/  ISETP.NE.AND P0, PT, R2, 0x1, PT ;  /* 0x000000010200780c */ /* 0x004fda0003f05270 */
[----:B------:R-:W-:Y:S05]  /*06c0*/  @P0 BRA `(.L_x_10) ;  /* 0x0000000000580947 */ /* 0x000fea0003800000 */
[----:B-1----:R-:W1:Y:S01]  /*06d0*/  S2UR UR4, SR_CgaCtaId ;  /* 0x00000000000479c3 */ /* 0x002e620000008800 */
        /* <DEDUP_REMOVED lines=12> */
[----:B-1----:R2:W1:Y:S01]  /*07a0*/  SYNCS.EXCH.64 URZ, [UR4+0x40], UR8 ;  /* 0x0000400804ff75b2 */ /* 0x0024620008000100 */
[----:B------:R2:W1:Y:S01]  /*07b0*/  SYNCS.EXCH.64 URZ, [UR4+0x60], UR6 ;  /* 0x0000600604ff75b2 */ /* 0x0004620008000100 */
[----:B------:R2:W1:Y:S01]  /*07c0*/  SYNCS.EXCH.64 URZ, [UR4+0x48], UR8 ;  /* 0x0000480804ff75b2 */ /* 0x0004620008000100 */
[----:B------:R2:W1:Y:S01]  /*07d0*/  SYNCS.EXCH.64 URZ, [UR4+0x68], UR6 ;  /* 0x0000680604ff75b2 */ /* 0x0004620008000100 */
[----:B------:R2:W1:Y:S01]  /*07e0*/  SYNCS.EXCH.64 URZ, [UR4+0x50], UR8 ;  /* 0x0000500804ff75b2 */ /* 0x0004620008000100 */
[----:B------:R2:W1:Y:S01]  /*07f0*/  SYNCS.EXCH.64 URZ, [UR4+0x70], UR6 ;  /* 0x0000700604ff75b2 */ /* 0x0004620008000100 */
[----:B------:R2:W1:Y:S01]  /*0800*/  SYNCS.EXCH.64 URZ, [UR4+0x58], UR8 ;  /* 0x0000580804ff75b2 */ /* 0x0004620008000100 */
[----:B------:R2:W1:Y:S02]  /*0810*/  SYNCS.EXCH.64 URZ, [UR4+0x78], UR6 ;  /* 0x0000780604ff75b2 */ /* 0x0004640008000100 */
[----:B--2---:R-:W-:Y:S01]  /*0820*/  NOP ;  /* 0x0000000000007918 */ /* 0x004fe20000000000 */
.L_x_10:
[----:B------:R-:W2:Y:S01]  /*0830*/  SHFL.IDX PT, R2, R82, RZ, 0x1f ;  /* 0x00001fff52027589 */ /* 0x000ea200000e0000 */
[----:B------:R-:W-:Y:S01]  /*0840*/  NOP ;  /* 0x0000000000007918 */ /* 0x000fe20000000000 */
[----:B--2---:R-:W-:-:S13]  /*0850*/  ISETP.NE.AND P0, PT, R2, 0x3, PT ;  /* 0x000000030200780c */ /* 0x004fda0003f05270 */
[----:B------:R-:W-:Y:S05]  /*0860*/  @P0 BRA `(.L_x_11) ;  /* 0x0000000000300947 */ /* 0x000fea0003800000 */
[----:B-1----:R-:W1:Y:S01]  /*0870*/  S2UR UR4, SR_CgaCtaId ;  /* 0x00000000000479c3 */ /* 0x002e620000008800 */
[----:B------:R-:W-:Y:S01]  /*0880*/  UMOV UR6, 0x400 ;  /* 0x0000040000067882 */ /* 0x000fe20000000000 */
[----:B------:R-:W-:Y:S01]  /*0890*/  UMOV UR5, 0x20 ;  /* 0x0000002000057882 */ /* 0x000fe20000000000 */
[----:B------:R-:W-:Y:S01]  /*08a0*/  ELECT P0, URZ, PT ;  /* 0x0000000000ff782f */ /* 0x000fe20003800000 */
[----:B-1----:R-:W-:Y:S02]  /*08b0*/  ULEA UR6, UR4, UR6, 0x18 ;  /* 0x0000000604067291 */ /* 0x002fe4000f8ec0ff */
[----:B------:R-:W-:-:S04]  /*08c0*/  UIADD3 UR4, UPT, UPT, -UR5, 0x100000, URZ ;  /* 0x0010000005047890 */ /* 0x000fc8000fffe1ff */
[----:B------:R-:W-:Y:S02]  /*08d0*/  USHF.L.U32 UR5, UR4, 0xb, URZ ;  /* 0x0000000b04057899 */ /* 0x000fe400080006ff */
[----:B------:R-:W-:Y:S01]  /*08e0*/  USHF.L.U32 UR4, UR4, 0x1, URZ ;  /* 0x0000000104047899 */ /* 0x000fe200080006ff */
[----:B------:R-:W1:Y:S11]  /*08f0*/  FENCE.VIEW.ASYNC.S ;  /* 0x00000000000073c6 */ /* 0x000e760000000000 */
[----:B-1----:R2:W1:Y:S01]  /*0900*/  SYNCS.EXCH.64 URZ, [UR6+0x80], UR4 ;  /* 0x0000800406ff75b2 */ /* 0x0024620008000100 */
[----:B------:R2:W1:Y:S02]  /*0910*/  SYNCS.EXCH.64 URZ, [UR6+0x88], UR4 ;  /* 0x0000880406ff75b2 */ /* 0x0004640008000100 */
[----:B--2---:R-:W-:Y:S01]  /*0920*/  NOP ;  /* 0x0000000000007918 */ /* 0x004fe20000000000 */
.L_x_11:
[----:B------:R-:W2:Y:S01]  /*0930*/  SHFL.IDX PT, R2, R82, RZ, 0x1f ;  /* 0x00001fff52027589 */ /* 0x000ea200000e0000 */
[----:B------:R-:W-:Y:S01]  /*0940*/  NOP ;  /* 0x0000000000007918 */ /* 0x000fe20000000000 */
[----:B--2---:R-:W-:-:S13]  /*0950*/  ISETP.NE.AND P0, PT, R2, 0x4, PT ;  /* 0x000000040200780c */ /* 0x004fda0003f05270 */
[----:B------:R-:W-:Y:S05]  /*0960*/  @P0 BRA `(.L_x_12) ;  /* 0x00000000004c0947 */ /* 0x000fea0003800000 */
[----:B-1----:R-:W1:Y:S01]  /*0970*/  S2UR UR6, SR_CgaCtaId ;  /* 0x00000000000679c3 */ /* 0x002e620000008800 */
[----:B------:R-:W-:Y:S01]  /*0980*/  UMOV UR4, 0x1e0 ;  /* 0x000001e000047882 */ /* 0x000fe20000000000 */
[----:B------:R-:W-:Y:S01]  /*0990*/  UMOV UR5, 0x400 ;  /* 0x0000040000057882 */ /* 0x000fe20000000000 */
[----:B------:R-:W-:Y:S01]  /*09a0*/  USEL UR4, UR4, 0x1a0, UP3 ;  /* 0x000001a004047887 */ /* 0x000fe20009800000 */
[----:B------:R-:W-:Y:S01]  /*09b0*/  UMOV UR8, 0x1 ;  /* 0x0000000100087882 */ /* 0x000fe20000000000 */
[----:B------:R-:W-:Y:S01]  /*09c0*/  ELECT P0, URZ, PT ;  /* 0x0000000000ff782f */ /* 0x000fe20003800000 */
[----:B------:R-:W-:-:S04]  /*09d0*/  UIADD3 UR8, UPT, UPT, -UR8, 0x100000, URZ ;  /* 0x0010000008087890 */ /* 0x000fc8000fffe1ff */
[----:B------:R-:W-:Y:S02]  /*09e0*/  USHF.L.U32 UR9, UR8, 0xb, URZ ;  /* 0x0000000b08097899 */ /* 0x000fe400080006ff */
[----:B------:R-:W-:Y:S02]  /*09f0*/  USHF.L.U32 UR8, UR8, 0x1, URZ ;  /* 0x0000000108087899 */ /* 0x000fe400080006ff */
[----:B-1----:R-:W-:Y:S02]  /*0a00*/  ULEA UR6, UR6, UR5, 0x18 ;  /* 0x0000000506067291 */ /* 0x002fe4000f8ec0ff */
[----:B------:R-:W-:-:S04]  /*0a10*/  UIADD3 UR4, UPT, UPT, -UR4, 0x100000, URZ ;  /* 0x0010000004047890 */ /* 0x000fc8000fffe1ff */
[----:B------:R-:W-:Y:S02]  /*0a20*/  USHF.L.U32 UR5, UR4, 0xb, URZ ;  /* 0x0000000b04057899 */ /* 0x000fe400080006ff */
[----:B------:R-:W-:Y:S01]  /*0a30*/  USHF.L.U32 UR4, UR4, 0x1, URZ ;  /* 0x0000000104047899 */ /* 0x000fe200080006ff */
[----:B------:R-:W1:Y:S03]  /*0a40*/  FENCE.VIEW.ASYNC.S ;  /* 0x00000000000073c6 */ /* 0x000e660000000000 */
[----:B-1----:R2:W1:Y:S08]  /*0a50*/  SYNCS.EXCH.64 URZ, [UR6+0x90], UR8 ;  /* 0x0000900806ff75b2 */ /* 0x0024700008000100 */
[----:B------:R2:W1:Y:S01]  /*0a60*/  SYNCS.EXCH.64 URZ, [UR6+0xa0], UR4 ;  /* 0x0000a00406ff75b2 */ /* 0x0004620008000100 */
[----:B------:R2:W1:Y:S01]  /*0a70*/  SYNCS.EXCH.64 URZ, [UR6+0x98], UR8 ;  /* 0x0000980806ff75b2 */ /* 0x0004620008000100 */
[----:B------:R2:W1:Y:S02]  /*0a80*/  SYNCS.EXCH.64 URZ, [UR6+0xa8], UR4 ;  /* 0x0000a80406ff75b2 */ /* 0x0004640008000100 */
[----:B--2---:R-:W-:Y:S01]  /*0a90*/  NOP ;  /* 0x0000000000007918 */ /* 0x004fe20000000000 */
.L_x_12:
        /* <DEDUP_REMOVED lines=26> */
.L_x_13:
[----:B------:R-:W2:Y:S01]  /*0c40*/  SHFL.IDX PT, R2, R82, RZ, 0x1f ;  /* 0x00001fff52027589 */ /* 0x000ea200000e0000 */
[----:B------:R-:W-:Y:S01]  /*0c50*/  NOP ;  /* 0x0000000000007918 */ /* 0x000fe20000000000 */
[----:B--2---:R-:W-:-:S13]  /*0c60*/  ISETP.NE.AND P0, PT, R2, 0x3, PT ;  /* 0x000000030200780c */ /* 0x004fda0003f05270 */
[----:B------:R-:W-:Y:S05]  /*0c70*/  @P0 BRA `(.L_x_14) ;  /* 0x0000000000380947 */ /* 0x000fea0003800000 */
[----:B------:R-:W2:Y:S01]  /*0c80*/  S2UR UR5, SR_CgaCtaId ;  /* 0x00000000000579c3 */ /* 0x000ea20000008800 */
[----:B-1----:R-:W-:Y:S01]  /*0c90*/  UMOV UR4, 0x400 ;  /* 0x0000040000047882 */ /* 0x002fe20000000000 */
[----:B------:R-:W-:Y:S01]  /*0ca0*/  UMOV UR6, 0x20 ;  /* 0x0000002000067882 */ /* 0x000fe20000000000 */
[----:B------:R-:W-:Y:S01]  /*0cb0*/  ELECT P0, URZ, PT ;  /* 0x0000000000ff782f */ /* 0x000fe20003800000 */
[----:B------:R-:W-:-:S04]  /*0cc0*/  UIADD3 UR6, UPT, UPT, -UR6, 0x100000, URZ ;  /* 0x0010000006067890 */ /* 0x000fc8000fffe1ff */
[----:B------:R-:W-:Y:S02]  /*0cd0*/  USHF.L.U32 UR7, UR6, 0xb, URZ ;  /* 0x0000000b06077899 */ /* 0x000fe400080006ff */
[----:B------:R-:W-:Y:S02]  /*0ce0*/  USHF.L.U32 UR6, UR6, 0x1, URZ ;  /* 0x0000000106067899 */ /* 0x000fe400080006ff */
[----:B--2---:R-:W-:Y:S01]  /*0cf0*/  ULEA UR4, UR5, UR4, 0x18 ;  /* 0x0000000405047291 */ /* 0x004fe2000f8ec0ff */
[----:B------:R-:W1:Y:S11]  /*0d00*/  FENCE.VIEW.ASYNC.S ;  /* 0x00000000000073c6 */ /* 0x000e760000000000 */
[----:B-1----:R2:W1:Y:S01]  /*0d10*/  SYNCS.EXCH.64 URZ, [UR4+0xf0], UR6 ;  /* 0x0000f00604ff75b2 */ /* 0x0024620008000100 */
[----:B------:R2:W1:Y:S01]  /*0d20*/  SYNCS.EXCH.64 URZ, [UR4+0x100], UR6 ;  /* 0x0001000604ff75b2 */ /* 0x0004620008000100 */
[----:B------:R2:W1:Y:S01]  /*0d30*/  SYNCS.EXCH.64 URZ, [UR4+0xf8], UR6 ;  /* 0x0000f80604ff75b2 */ /* 0x0004620008000100 */
[----:B------:R2:W1:Y:S02]  /*0d40*/  SYNCS.EXCH.64 URZ, [UR4+0x108], UR6 ;  /* 0x0001080604ff75b2 */ /* 0x0004640008000100 */
[----:B--2---:R-:W-:Y:S01]  /*0d50*/  NOP ;  /* 0x0000000000007918 */ /* 0x004fe20000000000 */
.L_x_14:
[----:B-1----:R-:W1:Y:S01]  /*0d60*/  LDCU UR4, c[0x0][0x36c] ;  /* 0x00006d80ff0477ac */ /* 0x002e620008000800 */
[----:B------:R-:W-:Y:S01]  /*0d70*/  ISETP.NE.OR P3, PT, R0, 0x2, !P3 ;  /* 0x000000020000780c */ /* 0x000fe20005f65670 */
[----:B------:R-:W-:Y:S01]  /*0d80*/  NOP ;  /* 0x0000000000007918 */ /* 0x000fe20000000000 */
[----:B------:R-:W-:Y:S01]  /*0d90*/  LOP3.LUT R0, R94, 0x1f, RZ, 0xc0, !PT ;  /* 0x0000001f5e007812 */ /* 0x000fe200078ec0ff */
[----:B------:R-:W-:Y:S02]  /*0da0*/  UISETP.NE.AND UP4, UPT, UR18, URZ, UPT ;  /* 0x000000ff1200728c */ /* 0x000fe4000bf85270 */
[----:B-1----:R-:W-:-:S09]  /*0db0*/  UISETP.EQ.U32.AND UP5, UPT, UR4, 0x1, UPT ;  /* 0x000000010400788c */ /* 0x002fd2000bfa2070 */
[----:B------:R-:W-:Y:S05]  /*0dc0*/  BRA.U !UP5, `(.L_x_15) ;  /* 0x000000010d087547 */ /* 0x000fea000b800000 */
[----:B---34-:R-:W-:Y:S01]  /*0dd0*/  UCGABAR_ARV ;  /* 0x00000000000079c7 */ /* 0x018fe20008000000 */
[----:B------:R-:W-:Y:S05]  /*0de0*/  BRA `(.L_x_16) ;  /* 0x0000000000047947 */ /* 0x000fea0003800000 */
.L_x_15:
[----:B---34-:R-:W-:Y:S01]  /*0df0*/  NOP ;  /* 0x0000000000007918 */ /* 0x018fe20000000000 */
.L_x_16:
[----:B------:R-:W1:Y:S01]  /*0e00*/  S2UR UR30, SR_CTAID.X ;  /* 0x00000000001e79c3 */ /* 0x000e620000002500 */
[----:B------:R-:W-:-:S05]  /*0e10*/  CS2R.32 R84, SR_CgaSize ;  /* 0x0000000000547805 */ /* 0x000fca0000008a00 */
[----:B------:R-:W-:-:S05]  /*0e20*/  IMAD R84, R84, -0xa0, RZ ;  /* 0xffffff6054547824 */ /* 0x000fca00078e02ff */
[----:B------:R-:W-:-:S14]  /*0e30*/  R2UR UR5, R84 ;  /* 0x00000000540572ca */ /* 0x000fdc00000e0000 */
[----:B------:R-:W2:Y:S01]  /*0e40*/  LDCU UR5, c[0x0][UR5+0x2b0] ;  /* 0x00005600050577ac */ /* 0x000ea20008000800 */
[----:B------:R-:W-:-:S05]  /*0e50*/  CS2R.32 R84, SR_CgaSize ;  /* 0x0000000000547805 */ /* 0x000fca0000008a00 */
[----:B------:R-:W-:-:S05]  /*0e60*/  IMAD R84, R84, -0xa0, RZ ;  /* 0xffffff6054547824 */ /* 0x000fca00078e02ff */
[----:B------:R-:W-:-:S14]  /*0e70*/  R2UR UR4, R84 ;  /* 0x00000000540472ca */ /* 0x000fdc00000e0000 */
[----:B------:R-:W3:Y:S01]  /*0e80*/  LDCU UR4, c[0x0][UR4+0x2b4] ;  /* 0x00005680040477ac */ /* 0x000ee20008000800 */
[----:B------:R-:W4:Y:S01]  /*0e90*/  S2UR UR31, SR_CTAID.Y ;  /* 0x00000000001f79c3 */ /* 0x000f220000002600 */
[----:B------:R-:W-:-:S05]  /*0ea0*/  CS2R.32 R84, SR_CgaSize ;  /* 0x0000000000547805 */ /* 0x000fca0000008a00 */
[----:B------:R-:W-:-:S05]  /*0eb0*/  IMAD R84, R84, -0xa0, RZ ;  /* 0xffffff6054547824 */ /* 0x000fca00078e02ff */
[----:B------:R-:W-:-:S14]  /*0ec0*/  R2UR UR7, R84 ;  /* 0x00000000540772ca */ /* 0x000fdc00000e0000 */
[----:B------:R-:W3:Y:S01]  /*0ed0*/  LDCU UR7, c[0x0][UR7+0x2a0] ;  /* 0x00005400070777ac */ /* 0x000ee20008000800 */
[----:B------:R-:W-:-:S05]  /*0ee0*/  CS2R.32 R84, SR_CgaSize ;  /* 0x0000000000547805 */ /* 0x000fca0000008a00 */
[----:B------:R-:W-:-:S05]  /*0ef0*/  IMAD R84, R84, -0xa0, RZ ;  /* 0xffffff6054547824 */ /* 0x000fca00078e02ff */
[----:B------:R-:W-:-:S14]  /*0f00*/  R2UR UR8, R84 ;  /* 0x00000000540872ca */ /* 0x000fdc00000e0000 */
[----:B------:R-:W3:Y:S01]  /*0f10*/  LDCU UR8, c[0x0][UR8+0x2a4] ;  /* 0x00005480080877ac */ /* 0x000ee20008000800 */
[----:B------:R-:W3:Y:S01]  /*0f20*/  S2UR UR9, SR_CgaCtaId ;  /* 0x00000000000979c3 */ /* 0x000ee20000008800 */
[----:B------:R-:W3:Y:S01]  /*0f30*/  LDCU UR19, c[0x0][0xb24] ;  /* 0x00016480ff1377ac */ /* 0x000ee20008000800 */
[----:B------:R-:W3:Y:S01]  /*0f40*/  LDCU UR42, c[0x0][0xb24] ;  /* 0x00016480ff2a77ac */ /* 0x000ee20008000800 */
[----:B-1----:R-:W-:Y:S01]  /*0f50*/  I2FP.F32.U32 R3, UR30 ;  /* 0x0000001e00037c45 */ /* 0x002fe20008201000 */
[----:B------:R-:W1:Y:S04]  /*0f60*/  LDCU UR22, c[0x0][0xb30] ;  /* 0x00016600ff1677ac */ /* 0x000e680008000800 */
[----:B--2---:R-:W-:Y:S01]  /*0f70*/  FMUL R3, R3, UR5 ;  /* 0x0000000503037c20 */ /* 0x004fe20008400000 */
[----:B----4-:R-:W-:-:S05]  /*0f80*/  I2FP.F32.U32 R2, UR31 ;  /* 0x0000001f00027c45 */ /* 0x010fca0008201000 */
[----:B------:R-:W2:Y:S01]  /*0f90*/  F2I.U32.TRUNC.NTZ R3, R3 ;  /* 0x0000000300037305 */ /* 0x000ea2000020f000 */
[----:B---3--:R-:W-:Y:S01]  /*0fa0*/  FMUL R2, R2, UR4 ;  /* 0x0000000402027c20 */ /* 0x008fe20008400000 */
[----:B------:R-:W-:-:S06]  /*0fb0*/  USHF.L.U32 UR28, UR9, 0xd, URZ ;  /* 0x0000000d091c7899 */ /* 0x000fcc00080006ff */
[----:B------:R-:W3:Y:S01]  /*0fc0*/  F2I.U32.TRUNC.NTZ R2, R2 ;  /* 0x0000000200027305 */ /* 0x000ee2000020f000 */
[----:B------:R-:W-:Y:S01]  /*0fd0*/  ULOP3.LUT UR28, UR28, 0x2000, URZ, 0xc0, !UPT ;  /* 0x000020001c1c7892 */ /* 0x000fe2000f8ec0ff */
[----:B--2---:R-:W-:Y:S02]  /*0fe0*/  R2UR UR4, R3 ;  /* 0x00000000030472ca */ /* 0x004fe400000e0000 */
[----:B---3--:R-:W-:Y:S02]  /*0ff0*/  R2UR UR6, R2 ;  /* 0x00000000020672ca */ /* 0x008fe400000e0000 */
[----:B------:R-:W-:-:S09]  /*1000*/  PRMT R2, RZ, 0x7610, R2 ;  /* 0x00007610ff027816 */ /* 0x000fd20000000002 */
[----:B------:R-:W-:-:S04]  /*1010*/  UIADD3 UR5, UPT, UPT, -UR4, URZ, URZ ;  /* 0x000000ff04057290 */ /* 0x000fc8000fffe1ff */
[----:B------:R-:W-:Y:S02]  /*1020*/  UIMAD UR5, UR7, UR5, UR30 ;  /* 0x00000005070572a4 */ /* 0x000fe4000f8e021e */
[----:B------:R-:W-:-:S04]  /*1030*/  UIADD3 UR4, UPT, UPT, -UR6, URZ, URZ ;  /* 0x000000ff06047290 */ /* 0x000fc8000fffe1ff */
[----:B------:R-:W-:Y:S01]  /*1040*/  IMAD.U32 R84, RZ, RZ, UR5 ;  /* 0x00000005ff547e24 */ /* 0x000fe2000f8e00ff */
[----:B------:R-:W-:-:S06]  /*1050*/  UIMAD UR4, UR8, UR4, UR31 ;  /* 0x00000004080472a4 */ /* 0x000fcc000f8e021f */
[----:B------:R-:W-:Y:S01]  /*1060*/  IMAD.U32 R83, RZ, RZ, UR4 ;  /* 0x00000004ff537e24 */ /* 0x000fe2000f8e00ff */
[----:B-1----:R-:W-:Y:S06]  /*1070*/  BRA.U UP4, `(.L_x_17) ;  /* 0x00000001042c7547 */ /* 0x002fec000b800000 */
[----:B------:R-:W-:Y:S02]  /*1080*/  R2UR UR4, R83 ;  /* 0x00000000530472ca */ /* 0x000fe400000e0000 */
[----:B------:R-:W-:-:S11]  /*1090*/  R2UR UR6, R84 ;  /* 0x00000000540672ca */ /* 0x000fd600000e0000 */
[----:B------:R-:W-:-:S04]  /*10a0*/  UISETP.NE.AND UP0, UPT, UR4, URZ, UPT ;  /* 0x000000ff0400728c */ /* 0x000fc8000bf05270 */
[----:B------:R-:W-:-:S04]  /*10b0*/  UISETP.EQ.OR UP0, UPT, UR6, URZ, !UP0 ;  /* 0x000000ff0600728c */ /* 0x000fc8000c702670 */
[----:B------:R-:W-:Y:S02]  /*10c0*/  USEL UR5, URZ, 0x1, !UP0 ;  /* 0x00000001ff057887 */ /* 0x000fe4000c000000 */
[----:B------:R-:W-:-:S04]  /*10d0*/  UISETP.NE.AND UP0, UPT, UR4, URZ, UPT ;  /* 0x000000ff0400728c */ /* 0x000fc8000bf05270 */
[----:B------:R-:W-:Y:S02]  /*10e0*/  USEL UR4, URZ, 0x2, UP0 ;  /* 0x00000002ff047887 */ /* 0x000fe40008000000 */
[----:B------:R-:W-:-:S04]  /*10f0*/  UISETP.NE.AND UP0, UPT, UR6, 0x1, UPT ;  /* 0x000000010600788c */ /* 0x000fc8000bf05270 */
[----:B------:R-:W-:-:S04]  /*1100*/  USEL UR4, UR4, 0x2, UP0 ;  /* 0x0000000204047887 */ /* 0x000fc80008000000 */
[----:B------:R-:W-:-:S06]  /*1110*/  UIADD3 UR4, UPT, UPT, UR5, UR4, URZ ;  /* 0x0000000405047290 */ /* 0x000fcc000fffe0ff */
[----:B------:R-:W-:-:S07]  /*1120*/  IMAD.U32 R2, RZ, RZ, UR4 ;  /* 0x00000004ff027e24 */ /* 0x000fce000f8e00ff */
.L_x_17:
[----:B------:R-:W1:Y:S01]  /*1130*/  S2UR UR36, SR_CTAID.Z ;  /* 0x00000000002479c3 */ /* 0x000e620000002700 */
[----:B------:R-:W-:-:S09]  /*1140*/  UISETP.GE.AND UP0, UPT, UR19, 0x1, UPT ;  /* 0x000000011300788c */ /* 0x000fd2000bf06270 */
[----:B------:R-:W-:Y:S05]  /*1150*/  BRA.U !UP0, `(.L_x_18) ;  /* 0x0000000108d47547 */ /* 0x000fea000b800000 */
[----:B------:R-:W2:Y:S01]  /*1160*/  LDCU.128 UR12, c[0x0][0xb10] ;  /* 0x00016200ff0c77ac */ /* 0x000ea20008000c00 */
[----:B------:R-:W3:Y:S01]  /*1170*/  LDCU UR20, c[0x0][0xb0c] ;  /* 0x00016180ff1477ac */ /* 0x000ee20008000800 */
[----:B------:R-:W4:Y:S01]  /*1180*/  LDCU UR6, c[0x0][0x370] ;  /* 0x00006e00ff0677ac */ /* 0x000f220008000800 */
[----:B------:R-:W1:Y:S01]  /*1190*/  LDCU UR7, c[0x0][0x374] ;  /* 0x00006e80ff0777ac */ /* 0x000e620008000800 */
[----:B------:R-:W1:Y:S01]  /*11a0*/  LDCU UR21, c[0x0][0xb20] ;  /* 0x00016400ff1577ac */ /* 0x000e620008000800 */
[----:B--2---:R-:W-:Y:S02]  /*11b0*/  UIMAD.WIDE.U32 UR4, UR30, UR12, URZ ;  /* 0x0000000c1e0472a5 */ /* 0x004fe4000f8e00ff */
[----:B---3--:R-:W-:Y:S01]  /*11c0*/  UISETP.NE.AND UP0, UPT, UR20, 0x1, UPT ;  /* 0x000000011400788c */ /* 0x008fe2000bf05270 */
[----:B------:R-:W2:Y:S01]  /*11d0*/  LDCU.64 UR8, c[0x0][0xb28] ;  /* 0x00016500ff0877ac */ /* 0x000ea20008000a00 */
[----:B----4-:R-:W-:-:S03]  /*11e0*/  UIMAD.WIDE.U32 UR10, UR6, UR12, URZ ;  /* 0x0000000c060a72a5 */ /* 0x010fc6000f8e00ff */
[----:B------:R-:W-:Y:S01]  /*11f0*/  UMOV UR4, UR5 ;  /* 0x0000000500047c82 */ /* 0x000fe20008000000 */
[----:B------:R-:W-:Y:S02]  /*1200*/  UISETP.NE.AND UP2, UPT, UR19, 0x1, UPT ;  /* 0x000000011300788c */ /* 0x000fe4000bf45270 */
[----:B------:R-:W-:Y:S01]  /*1210*/  USHF.R.U32.HI UR4, URZ, UR13, UR4 ;  /* 0x0000000dff047299 */ /* 0x000fe20008011604 */
[----:B------:R-:W-:Y:S01]  /*1220*/  UMOV UR10, UR11 ;  /* 0x0000000b000a7c82 */ /* 0x000fe20008000000 */
[----:B------:R-:W-:Y:S02]  /*1230*/  UIMAD.WIDE.U32 UR16, UR31, UR15, URZ ;  /* 0x0000000f1f1072a5 */ /* 0x000fe4000f8e00ff */
[----:B------:R-:W-:Y:S02]  /*1240*/  USEL UR5, UR30, UR4, !UP0 ;  /* 0x000000041e057287 */ /* 0x000fe4000c000000 */
[----:B------:R-:W-:Y:S02]  /*1250*/  @UP0 USHF.R.U32.HI UR6, URZ, UR13, UR10 ;  /* 0x0000000dff060299 */ /* 0x000fe4000801160a */
[----:B------:R-:W-:-:S02]  /*1260*/  UISETP.NE.AND UP0, UPT, UR14, 0x1, UPT ;  /* 0x000000010e00788c */ /* 0x000fc4000bf05270 */
[----:B-1----:R-:W-:Y:S02]  /*1270*/  UIMAD.WIDE.U32 UR10, UR7, UR15, URZ ;  /* 0x0000000f070a72a5 */ /* 0x002fe4000f8e00ff */
[----:B--2---:R-:W-:Y:S01]  /*1280*/  UIMAD.WIDE.U32 UR12, UR6, UR8, URZ ;  /* 0x00000008060c72a5 */ /* 0x004fe2000f8e00ff */
[----:B------:R-:W-:Y:S02]  /*1290*/  UMOV UR4, UR17 ;  /* 0x0000001100047c82 */ /* 0x000fe40008000000 */
[----:B------:R-:W-:Y:S02]  /*12a0*/  USHF.R.U32.HI UR4, URZ, UR21, UR4 ;  /* 0x00000015ff047299 */ /* 0x000fe40008011604 */
[----:B------:R-:W-:Y:S02]  /*12b0*/  UMOV UR10, UR11 ;  /* 0x0000000b000a7c82 */ /* 0x000fe40008000000 */
[----:B------:R-:W-:Y:S01]  /*12c0*/  UMOV UR12, UR13 ;  /* 0x0000000d000c7c82 */ /* 0x000fe20008000000 */
[----:B------:R-:W-:-:S02]  /*12d0*/  @UP0 USHF.R.U32.HI UR7, URZ, UR21, UR10 ;  /* 0x00000015ff070299 */ /* 0x000fc4000801160a */
[----:B------:R-:W-:Y:S02]  /*12e0*/  USEL UR4, UR31, UR4, !UP0 ;  /* 0x000000041f047287 */ /* 0x000fe4000c000000 */
[----:B------:R-:W-:Y:S02]  /*12f0*/  UIMAD.WIDE.U32 UR10, UR7, UR8, URZ ;  /* 0x00000008070a72a5 */ /* 0x000fe4000f8e00ff */
[----:B------:R-:W-:Y:S02]  /*1300*/  @UP2 USHF.R.U32.HI UR6, URZ, UR9, UR12 ;  /* 0x00000009ff062299 */ /* 0x000fe4000801160c */
[----:B------:R-:W-:-:S03]  /*1310*/  UIMAD.WIDE.U32 UR12, UR4, UR8, URZ ;  /* 0x00000008040c72a5 */ /* 0x000fc6000f8e00ff */
[----:B------:R-:W-:Y:S02]  /*1320*/  UMOV UR10, UR11 ;  /* 0x0000000b000a7c82 */ /* 0x000fe40008000000 */
[----:B------:R-:W-:Y:S02]  /*1330*/  @UP2 USHF.R.U32.HI UR7, URZ, UR9, UR10 ;  /* 0x00000009ff072299 */ /* 0x000fe4000801160a */
[----:B------:R-:W-:Y:S02]  /*1340*/  UIMAD UR10, UR6, UR19, URZ ;  /* 0x00000013060a72a4 */ /* 0x000fe4000f8e02ff */
[----:B------:R-:W-:-:S04]  /*1350*/  UIMAD UR7, UR7, UR19, URZ ;  /* 0x00000013070772a4 */ /* 0x000fc8000f8e02ff */
[----:B------:R-:W-:-:S03]  /*1360*/  UISETP.GE.AND UP0, UPT, UR4, UR7, UPT ;  /* 0x000000070400728c */ /* 0x000fc6000bf06270 */
[----:B------:R-:W-:Y:S01]  /*1370*/  UMOV UR7, UR13 ;  /* 0x0000000d00077c82 */ /* 0x000fe20008000000 */
[----:B------:R-:W-:Y:S02]  /*1380*/  UISETP.GE.OR UP0, UPT, UR5, UR10, UP0 ;  /* 0x0000000a0500728c */ /* 0x000fe40008706670 */
[----:B------:R-:W-:Y:S02]  /*1390*/  UIMAD.WIDE.U32 UR10, UR5, UR8, URZ ;  /* 0x00000008050a72a5 */ /* 0x000fe4000f8e00ff */
[----:B------:R-:W-:Y:S02]  /*13a0*/  USHF.R.U32.HI UR7, URZ, UR9, UR7 ;  /* 0x00000009ff077299 */ /* 0x000fe40008011607 */
[----:B------:R-:W-:Y:S02]  /*13b0*/  UIADD3 UR10, UPT, UPT, -UR4, URZ, URZ ;  /* 0x000000ff040a7290 */ /* 0x000fe4000fffe1ff */
[----:B------:R-:W-:Y:S02]  /*13c0*/  USEL UR7, UR4, UR7, !UP2 ;  /* 0x0000000704077287 */ /* 0x000fe4000d000000 */
[----:B------:R-:W-:Y:S01]  /*13d0*/  UIMAD UR10, UR14, UR10, UR31 ;  /* 0x0000000a0e0a72a4 */ /* 0x000fe2000f8e021f */
[----:B------:R-:W-:Y:S01]  /*13e0*/  @!UP0 UMOV UR8, UR11 ;  /* 0x0000000b00088c82 */ /* 0x000fe20008000000 */
[----:B------:R-:W-:-:S02]  /*13f0*/  UIADD3 UR11, UPT, UPT, -UR5, URZ, URZ ;  /* 0x000000ff050b7290 */ /* 0x000fc4000fffe1ff */
[----:B------:R-:W-:Y:S02]  /*1400*/  @!UP0 USHF.R.U32.HI UR8, URZ, UR9, UR8 ;  /* 0x00000009ff088299 */ /* 0x000fe40008011608 */
[----:B------:R-:W-:Y:S02]  /*1410*/  UIADD3 UR9, UPT, UPT, -UR7, URZ, URZ ;  /* 0x000000ff07097290 */ /* 0x000fe4000fffe1ff */
[----:B------:R-:W-:Y:S02]  /*1420*/  @!UP0 USEL UR8, UR5, UR8, !UP2 ;  /* 0x0000000805088287 */ /* 0x000fe4000d000000 */
[----:B------:R-:W-:Y:S02]  /*1430*/  UIMAD UR9, UR19, UR9, UR4 ;  /* 0x00000009130972a4 */ /* 0x000fe4000f8e0204 */
[----:B------:R-:W-:Y:S02]  /*1440*/  @!UP0 UIADD3 UR7, UPT, UPT, UR7, -UR8, URZ ;  /* 0x8000000807078290 */ /* 0x000fe4000fffe0ff */
[----:B------:R-:W-:-:S02]  /*1450*/  @!UP0 UIMAD UR6, UR9, UR6, UR8 ;  /* 0x00000006090682a4 */ /* 0x000fc4000f8e0208 */
[----:B------:R-:W-:Y:S02]  /*1460*/  @!UP0 UIMAD UR4, UR7, UR19, UR5 ;  /* 0x00000013070482a4 */ /* 0x000fe4000f8e0205 */
[----:B------:R-:W-:Y:S02]  /*1470*/  UIMAD UR30, UR20, UR11, UR30 ;  /* 0x0000000b141e72a4 */ /* 0x000fe4000f8e021e */
[----:B------:R-:W-:Y:S01]  /*1480*/  UIMAD UR31, UR4, UR14, UR10 ;  /* 0x0000000e041f72a4 */ /* 0x000fe2000f8e020a */
[----:B------:R-:W-:Y:S02]  /*1490*/  @!UP0 UMOV UR5, UR6 ;  /* 0x0000000600058c82 */ /* 0x000fe40008000000 */
[----:B------:R-:W-:-:S12]  /*14a0*/  UIMAD UR30, UR5, UR20, UR30 ;  /* 0x00000014051e72a4 */ /* 0x000fd8000f8e021e */
.L_x_18:
[----:B------:R-:W-:-:S09]  /*14b0*/  UISETP.NE.AND UP0, UPT, UR22, 0x1, UPT ;  /* 0x000000011600788c */ /* 0x000fd2000bf05270 */
[----:B------:R-:W-:Y:S05]  /*14c0*/  BRA.U UP0, `(.L_x_19) ;  /* 0x0000000100407547 */ /* 0x000fea000b800000 */
[----:B------:R-:W2:Y:S01]  /*14d0*/  LDCU.128 UR8, c[0x0][0xb10] ;  /* 0x00016200ff0877ac */ /* 0x000ea20008000c00 */
[----:B------:R-:W3:Y:S01]  /*14e0*/  LDCU UR12, c[0x0][0xb0c] ;  /* 0x00016180ff0c77ac */ /* 0x000ee20008000800 */
[----:B------:R-:W4:Y:S01]  /*14f0*/  LDCU UR13, c[0x0][0xb20] ;  /* 0x00016400ff0d77ac */ /* 0x000f220008000800 */
[----:B--2---:R-:W-:Y:S02]  /*1500*/  UIMAD.WIDE.U32 UR4, UR30, UR8, URZ ;  /* 0x000000081e0472a5 */ /* 0x004fe4000f8e00ff */
[----:B------:R-:W-:Y:S02]  /*1510*/  UIMAD.WIDE.U32 UR6, UR31, UR11, URZ ;  /* 0x0000000b1f0672a5 */ /* 0x000fe4000f8e00ff */
[----:B---3--:R-:W-:Y:S02]  /*1520*/  UISETP.NE.AND UP0, UPT, UR12, 0x1, UPT ;  /* 0x000000010c00788c */ /* 0x008fe4000bf05270 */
[----:B------:R-:W-:-:S03]  /*1530*/  USHF.R.U32.HI UR5, URZ, UR9, UR5 ;  /* 0x00000009ff057299 */ /* 0x000fc60008011605 */
[----:B------:R-:W-:Y:S01]  /*1540*/  UMOV UR4, UR7 ;  /* 0x0000000700047c82 */ /* 0x000fe20008000000 */
[----:B------:R-:W-:Y:S02]  /*1550*/  USEL UR5, UR30, UR5, !UP0 ;  /* 0x000000051e057287 */ /* 0x000fe4000c000000 */
[----:B------:R-:W-:Y:S02]  /*1560*/  UISETP.NE.AND UP0, UPT, UR10, 0x1, UPT ;  /* 0x000000010a00788c */ /* 0x000fe4000bf05270 */
[----:B----4-:R-:W-:-:S04]  /*1570*/  USHF.R.U32.HI UR4, URZ, UR13, UR4 ;  /* 0x0000000dff047299 */ /* 0x010fc80008011604 */
[----:B------:R-:W-:-:S04]  /*1580*/  USEL UR4, UR31, UR4, !UP0 ;  /* 0x000000041f047287 */ /* 0x000fc8000c000000 */
[----:B------:R-:W-:Y:S02]  /*1590*/  UIADD3 UR6, UPT, UPT, UR5, -UR4, URZ ;  /* 0x8000000405067290 */ /* 0x000fe4000fffe0ff */
[----:B------:R-:W-:Y:S02]  /*15a0*/  UIADD3 UR4, UPT, UPT, -UR5, UR4, URZ ;  /* 0x0000000405047290 */ /* 0x000fe4000fffe1ff */
[----:B------:R-:W-:Y:S02]  /*15b0*/  UIMAD UR31, UR6, UR10, UR31 ;  /* 0x0000000a061f72a4 */ /* 0x000fe4000f8e021f */
[----:B------:R-:W-:-:S12]  /*15c0*/  UIMAD UR30, UR4, UR12, UR30 ;  /* 0x0000000c041e72a4 */ /* 0x000fd8000f8e021e */
.L_x_19:
[----:B------:R-:W-:Y:S01]  /*15d0*/  UISETP.NE.AND UP0, UPT, UR18, 0x2, UPT ;  /* 0x000000021200788c */ /* 0x000fe2000bf05270 */
[----:B------:R-:W-:Y:S09]  /*15e0*/  BRA.U !UP5, `(.L_x_20) ;  /* 0x000000010d0c7547 */ /* 0x000ff2000b800000 */
[----:B------:R-:W-:Y:S01]  /*15f0*/  UCGABAR_WAIT ;  /* 0x0000000000007dc7 */ /* 0x000fe20008000000 */
[----:B------:R-:W-:Y:S01]  /*1600*/  CCTL.IVALL ;  /* 0x00000000ff00798f */ /* 0x000fe20002000000 */
[----:B------:R-:W-:Y:S05]  /*1610*/  BRA `(.L_x_21) ;  /* 0x0000000000047947 */ /* 0x000fea0003800000 */
.L_x_20:
[----:B------:R-:W-:Y:S06]  /*1620*/  BAR.SYNC.DEFER_BLOCKING 0x0 ;  /* 0x0000000000007b1d */ /* 0x000fec0000010000 */
.L_x_21:
[----:B------:R-:W-:Y:S05]  /*1630*/  BRA.U UP0, `(.L_x_22) ;  /* 0x0000001100c87547 */ /* 0x000fea000b800000 */
[----:B------:R-:W2:Y:S01]  /*1640*/  LDCU UR6, c[0x0][0x38c] ;  /* 0x00007180ff0677ac */ /* 0x000ea20008000800 */
[----:B------:R-:W3:Y:S01]  /*1650*/  S2UR UR8, SR_CgaCtaId ;  /* 0x00000000000879c3 */ /* 0x000ee20000008800 */
[----:B------:R-:W-:Y:S01]  /*1660*/  PLOP3.LUT P1, PT, PT, PT, UP3, 0x80, 0x8 ;  /* 0x000000000008781c */ /* 0x000fe20003f2f038 */
[----:B------:R-:W-:Y:S01]  /*1670*/  IMAD.MOV.U32 R12, RZ, RZ, 0x1 ;  /* 0x00000001ff0c7424 */ /* 0x000fe200078e00ff */
[----:B------:R-:W-:Y:S01]  /*1680*/  UMOV UR7, 0x400 ;  /* 0x0000040000077882 */ /* 0x000fe20000000000 */
[----:B------:R-:W-:Y:S01]  /*1690*/  UISETP.NE.AND UP1, UPT, UR18, URZ, UPT ;  /* 0x000000ff1200728c */ /* 0x000fe2000bf25270 */
[----:B------:R-:W-:Y:S01]  /*16a0*/  ISETP.EQ.OR P2, PT, R0, RZ, P3 ;  /* 0x000000ff0000720c */ /* 0x000fe20001f42670 */
[----:B------:R-:W-:Y:S01]  /*16b0*/  USEL UR24, URZ, 0x1, UP6 ;  /* 0x00000001ff187887 */ /* 0x000fe2000b000000 */
[----:B------:R-:W-:Y:S02]  /*16c0*/  PLOP3.LUT P1, PT, P1, PT, PT, 0x8, 0x80 ;  /* 0x000000000080781c */ /* 0x000fe40000f2e170 */
[----:B------:R-:W-:Y:S01]  /*16d0*/  CS2R R10, SRZ ;  /* 0x00000000000a7805 */ /* 0x000fe2000001ff00 */
[----:B------:R-:W-:Y:S01]  /*16e0*/  IMAD.MOV.U32 R9, RZ, RZ, RZ ;  /* 0x000000ffff097224 */ /* 0x000fe200078e00ff */
[----:B------:R-:W4:Y:S01]  /*16f0*/  LDCU UR40, c[0x0][0x370] ;  /* 0x00006e00ff2877ac */ /* 0x000f220008000800 */
[----:B------:R-:W-:Y:S01]  /*1700*/  IMAD.MOV.U32 R8, RZ, RZ, 0x1 ;  /* 0x00000001ff087424 */ /* 0x000fe200078e00ff */
[----:B------:R-:W1:Y:S01]  /*1710*/  LDCU.64 UR26, c[0x0][0x348] ;  /* 0x00006900ff1a77ac */ /* 0x000e620008000a00 */
[----:B--2---:R-:W-:-:S02]  /*1720*/  UIADD3 UR5, UPT, UPT, UR6, 0x3f, URZ ;  /* 0x0000003f06057890 */ /* 0x004fc4000fffe0ff */
[----:B------:R-:W-:Y:S02]  /*1730*/  USHF.R.U32.HI UR45, URZ, 0x6, UR28 ;  /* 0x00000006ff2d7899 */ /* 0x000fe4000801161c */
[----:B------:R-:W-:Y:S02]  /*1740*/  USHF.R.S32.HI UR4, URZ, 0x1f, UR5 ;  /* 0x0000001fff047899 */ /* 0x000fe40008011405 */
[----:B---3--:R-:W-:Y:S02]  /*1750*/  ULEA UR7, UR8, UR7, 0x18 ;  /* 0x0000000708077291 */ /* 0x008fe4000f8ec0ff */
[----:B------:R-:W-:Y:S02]  /*1760*/  ULEA.HI UR4, UR4, UR5, URZ, 0x6 ;  /* 0x0000000504047291 */ /* 0x000fe4000f8f30ff */
[----:B------:R-:W-:Y:S02]  /*1770*/  UIADD3 UR5, UPT, UPT, UR6, -0x1, URZ ;  /* 0xffffffff06057890 */ /* 0x000fe4000fffe0ff */
[----:B------:R-:W-:-:S02]  /*1780*/  USHF.R.S32.HI UR43, URZ, 0x6, UR4 ;  /* 0x00000006ff2b7899 */ /* 0x000fc40008011404 */
[----:B------:R-:W-:Y:S02]  /*1790*/  UISETP.GE.U32.AND UP2, UPT, UR5, -0x7f, UPT ;  /* 0xffffff810500788c */ /* 0x000fe4000bf46070 */
[----:B------:R-:W-:Y:S02]  /*17a0*/  UISETP.LT.U32.AND UP0, UPT, UR43, 0x4, UPT ;  /* 0x000000042b00788c */ /* 0x000fe4000bf01070 */
[----:B------:R-:W-:Y:S02]  /*17b0*/  ULEA UR29, UR28, UR7, 0x1 ;  /* 0x000000071c1d7291 */ /* 0x000fe4000f8e08ff */
[----:B------:R-:W-:Y:S02]  /*17c0*/  USEL UR41, UR43, 0x4, UP0 ;  /* 0x000000042b297887 */ /* 0x000fe40008000000 */
[----:B------:R-:W-:Y:S02]  /*17d0*/  UIADD3 UR46, UPT, UPT, UR6, 0x7e, URZ ;  /* 0x0000007e062e7890 */ /* 0x000fe4000fffe0ff */
[----:B------:R-:W-:-:S02]  /*17e0*/  UIADD3 UR21, UPT, UPT, UR41, -0x1, URZ ;  /* 0xffffffff29157890 */ /* 0x000fc4000fffe0ff */
[----:B------:R-:W-:Y:S01]  /*17f0*/  @UP2 UIADD3 UR21, UPT, UPT, UR41, URZ, URZ ;  /* 0x000000ff29152290 */ /* 0x000fe2000fffe0ff */
[----:B------:R-:W2:Y:S01]  /*1800*/  LDCU UR39, c[0x0][0x374] ;  /* 0x00006e80ff2777ac */ /* 0x000ea20008000800 */
[----:B------:R-:W-:Y:S02]  /*1810*/  USEL UR24, UR24, 0x2, UP1 ;  /* 0x0000000218187887 */ /* 0x000fe40008800000 */
[----:B------:R-:W-:Y:S02]  /*1820*/  UIADD3 UR29, UPT, UPT, UR29, 0x10800, URZ ;  /* 0x000108001d1d7890 */ /* 0x000fe4000fffe0ff */
[----:B------:R-:W-:Y:S02]  /*1830*/  UIADD3 UR44, UPT, UPT, UR43, -UR41, URZ ;  /* 0x800000292b2c7290 */ /* 0x000fe4000fffe0ff */
[----:B------:R-:W-:Y:S01]  /*1840*/  UIADD3 UR21, UPT, UPT, UR21, 0x1, URZ ;  /* 0x0000000115157890 */ /* 0x000fe2000fffe0ff */
[----:B-1--4-:R-:W-:-:S11]  /*1850*/  UMOV UR5, URZ ;  /* 0x000000ff00057c82 */ /* 0x012fd60008000000 */
.L_x_42:
[----:B-1----:R-:W1:Y:S02]  /*1860*/  S2UR UR4, SR_CgaCtaId ;  /* 0x00000000000479c3 */ /* 0x002e640000008800 */
[----:B-1----:R-:W-:-:S09]  /*1870*/  UISETP.NE.AND UP0, UPT, UR4, URZ, UPT ;  /* 0x000000ff0400728c */ /* 0x002fd2000bf05270 */
[----:B------:R-:W-:Y:S05]  /*1880*/  BRA.U UP0, `(.L_x_23) ;  /* 0x0000000100287547 */ /* 0x000fea000b800000 */
[----:B------:R-:W-:Y:S02]  /*1890*/  LEA R0, R9, UR7, 0x3 ;  /* 0x0000000709007c11 */ /* 0x000fe4000f8e18ff */
[----:B------:R-:W-:-:S04]  /*18a0*/  SHF.L.U32 R3, R8, 0x1f, RZ ;  /* 0x0000001f08037819 */ /* 0x000fc800000006ff */
[----:B------:R-:W1:Y:S02]  /*18b0*/  SYNCS.PHASECHK.TRANS64.TRYWAIT P0, [R0+URZ+0x100], R3 ;  /* 0x00010003000075a7 */ /* 0x000e6400080011ff */
[----:B-1----:R-:W-:Y:S05]  /*18c0*/  @!P0 BRA `(.L_x_24) ;  /* 0x0000007c00708947 */ /* 0x002fea0003800000 */
.L_x_138:
[----:B------:R3:W-:Y:S01]  /*18d0*/  SYNCS.ARRIVE.TRANS64.A1T0 RZ, [R0+URZ+0xf0], RZ ;  /* 0x0000f0ff00ff79a7 */ /* 0x0007e200081000ff */
[----:B------:R-:W-:-:S05]  /*18e0*/  VIADD R9, R9, 0x1 ;  /* 0x0000000109097836 */ /* 0x000fca0000000000 */
[----:B------:R-:W-:-:S04]  /*18f0*/  ISETP.NE.AND P0, PT, R9, 0x2, PT ;  /* 0x000000020900780c */ /* 0x000fc80003f05270 */
[----:B-1----:R-:W-:Y:S02]  /*1900*/  SEL R3, RZ, 0x1, P0 ;  /* 0x00000001ff037807 */ /* 0x002fe40000000000 */
[----:B------:R-:W-:Y:S02]  /*1910*/  SEL R9, R9, RZ, P0 ;  /* 0x000000ff09097207 */ /* 0x000fe40000000000 */
[----:B------:R-:W-:-:S07]  /*1920*/  LOP3.LUT R8, R8, R3, RZ, 0x3c, !PT ;  /* 0x0000000308087212 */ /* 0x000fce00078e3cff */
.L_x_23:
[----:B------:R-:W-:Y:S01]  /*1930*/  ULEA UR4, UR5, UR7, 0x3 ;  /* 0x0000000705047291 */ /* 0x000fe2000f8e18ff */
[----:B---3--:R-:W-:Y:S01]  /*1940*/  SHF.L.U32 R0, R12, 0x1f, RZ ;  /* 0x0000001f0c007819 */ /* 0x008fe200000006ff */
[----:B------:R-:W-:Y:S02]  /*1950*/  UISETP.GE.U32.AND UP0, UPT, UR46, 0x7f, UPT ;  /* 0x0000007f2e00788c */ /* 0x000fe4000bf06070 */
[----:B------:R-:W-:Y:S02]  /*1960*/  USHF.L.U32 UR35, UR30, 0x6, URZ ;  /* 0x000000061e237899 */ /* 0x000fe400080006ff */
[----:B------:R-:W-:Y:S01]  /*1970*/  ULEA UR19, UR31, UR45, 0x8 ;  /* 0x0000002d1f137291 */ /* 0x000fe2000f8e40ff */
[----:B------:R-:W-:Y:S02]  /*1980*/  UMOV UR13, URZ ;  /* 0x000000ff000d7c82 */ /* 0x000fe40008000000 */
[----:B------:R1:W3:Y:S02]  /*1990*/  SYNCS.PHASECHK.TRANS64.TRYWAIT P0, [UR4+0x20], R0 ;  /* 0x00002000ff0075a7 */ /* 0x0002e40008001104 */
[----:B------:R-:W-:Y:S07]  /*19a0*/  BRA.U !UP0, `(.L_x_25) ;  /* 0x0000000108c07547 */ /* 0x000fee000b800000 */
[----:B------:R-:W-:Y:S01]  /*19b0*/  UMOV UR6, URZ ;  /* 0x000000ff00067c82 */ /* 0x000fe20008000000 */
[----:B------:R-:W-:-:S05]  /*19c0*/  UMOV UR4, UR5 ;  /* 0x0000000500047c82 */ /* 0x000fca0008000000 */
.L_x_31:
[----:B------:R-:W-:Y:S01]  /*19d0*/  ULEA UR33, UR4, UR7, 0x3 ;  /* 0x0000000704217291 */ /* 0x000fe2000f8e18ff */
[----:B---3--:R-:W-:Y:S01]  /*19e0*/  @!P3 MOV R2, 0xa000 ;  /* 0x0000a0000002b802 */ /* 0x008fe20000000f00 */
[----:B-1-34-:R-:W-:Y:S10]  /*19f0*/  @P0 BRA `(.L_x_26) ;  /* 0x00000000000c0947 */ /* 0x01aff40003800000 */
[----:B------:R-:W-:-:S04]  /*1a00*/  SHF.L.U32 R3, R12, 0x1f, RZ ;  /* 0x0000001f0c037819 */ /* 0x000fc800000006ff */
[----:B------:R-:W3:Y:S02]  /*1a10*/  SYNCS.PHASECHK.TRANS64.TRYWAIT P0, [UR33+0x20], R3 ;  /* 0x00002003ff0075a7 */ /* 0x000ee40008001121 */
[----:B---3--:R-:W-:Y:S05]  /*1a20*/  @!P0 BRA `(.L_x_27) ;  /* 0x0000007c002c8947 */ /* 0x008fea0003800000 */
.L_x_26:
[----:B------:R3:W-:Y:S01]  /*1a30*/  @!P3 SYNCS.ARRIVE.TRANS64 RZ, [UR33], R2 ;  /* 0x00000002ffffb9a7 */ /* 0x0007e20008000021 */
[----:B------:R-:W-:-:S04]  /*1a40*/  ULOP3.LUT UR5, UR24, 0x2, URZ, 0xfc, !UPT ;  /* 0x0000000218057892 */ /* 0x000fc8000f8efcff */
[----:B------:R-:W-:-:S09]  /*1a50*/  UISETP.NE.AND UP0, UPT, UR5, 0x2, UPT ;  /* 0x000000020500788c */ /* 0x000fd2000bf05270 */
[----:B------:R-:W-:Y:S05]  /*1a60*/  BRA.U UP0, `(.L_x_28) ;  /* 0x0000000100047547 */ /* 0x000fea000b800000 */
[----:B--2---:R-:W-:Y:S05]  /*1a70*/  BPT.TRAP 0x1 ;  /* 0x000000040000795c */ /* 0x004fea0000300000 */
.L_x_28:
[----:B------:R-:W-:Y:S04]  /*1a80*/  BSSY.RECONVERGENT B0, `(.L_x_29) ;  /* 0x0000003000007945 */ /* 0x000fe80003800200 */
[----:B------:R-:W-:Y:S05]  /*1a90*/  @P2 BRA `(.L_x_30) ;  /* 0x0000000000042947 */ /* 0x000fea0003800000 */
[----:B--2---:R-:W-:Y:S05]  /*1aa0*/  BPT.TRAP 0x1 ;  /* 0x000000040000795c */ /* 0x004fea0000300000 */
.L_x_30:
[----:B--2---:R-:W-:Y:S05]  /*1ab0*/  BSYNC.RECONVERGENT B0 ;  /* 0x0000000000007941 */ /* 0x004fea0003800200 */
.L_x_29:
[----:B------:R-:W-:Y:S02]  /*1ac0*/  UIADD3 UR5, UPT, UPT, UR4, 0x1, URZ ;  /* 0x0000000104057890 */ /* 0x000fe4000fffe0ff */
[----:B------:R-:W-:Y:S02]  /*1ad0*/  ULEA UR32, UR4, UR7, 0xd ;  /* 0x0000000704207291 */ /* 0x000fe4000f8e68ff */
[----:B------:R-:W-:Y:S02]  /*1ae0*/  UISETP.NE.AND UP0, UPT, UR5, 0x4, UPT ;  /* 0x000000040500788c */ /* 0x000fe4000bf05270 */
[----:B------:R-:W-:Y:S02]  /*1af0*/  USHF.L.U32 UR34, UR6, 0x6, URZ ;  /* 0x0000000606227899 */ /* 0x000fe400080006ff */
[----:B------:R-:W-:Y:S02]  /*1b00*/  USEL UR9, URZ, 0x1, UP0 ;  /* 0x00000001ff097887 */ /* 0x000fe40008000000 */
[----:B------:R-:W-:-:S02]  /*1b10*/  USEL UR5, UR5, URZ, UP0 ;  /* 0x000000ff05057287 */ /* 0x000fc40008000000 */
[----:B------:R-:W-:Y:S02]  /*1b20*/  ULEA UR4, UR4, UR28, 0xe ;  /* 0x0000001c04047291 */ /* 0x000fe4000f8e70ff */
[----:B------:R-:W-:Y:S01]  /*1b30*/  ULEA UR8, UR5, UR7, 0x3 ;  /* 0x0000000705087291 */ /* 0x000fe2000f8e18ff */
[----:B------:R-:W-:Y:S01]  /*1b40*/  LOP3.LUT R12, R12, UR9, RZ, 0x3c, !PT ;  /* 0x000000090c0c7c12 */ /* 0x000fe2000f8e3cff */
[----:B------:R-:W-:Y:S02]  /*1b50*/  UIADD3 UR6, UPT, UPT, UR6, 0x1, URZ ;  /* 0x0000000106067890 */ /* 0x000fe4000fffe0ff */
[----:B------:R-:W-:Y:S01]  /*1b60*/  UIADD3 UR10, UP1, UPT, UR26, 0x80, URZ ;  /* 0x000000801a0a7890 */ /* 0x000fe2000ff3e0ff */
[----:B-1----:R-:W-:Y:S01]  /*1b70*/  SHF.L.U32 R0, R12, 0x1f, RZ ;  /* 0x0000001f0c007819 */ /* 0x002fe200000006ff */
[----:B------:R-:W-:Y:S02]  /*1b80*/  ULEA UR4, UR4, UR7, 0x1 ;  /* 0x0000000704047291 */ /* 0x000fe4000f8e08ff */
[----:B------:R-:W-:Y:S01]  /*1b90*/  UIADD3.X UR11, UPT, UPT, URZ, UR27, URZ, UP1, !UPT ;  /* 0x0000001bff0b7290 */ /* 0x000fe20008ffe4ff */
[----:B------:R4:W1:Y:S01]  /*1ba0*/  SYNCS.PHASECHK.TRANS64.TRYWAIT P0, [UR8+0x20], R0 ;  /* 0x00002000ff0075a7 */ /* 0x0008620008001108 */
[----:B------:R-:W-:-:S02]  /*1bb0*/  UIADD3 UR8, UP0, UPT, UR26, 0x180, URZ ;  /* 0x000001801a087890 */ /* 0x000fc4000ff1e0ff */
[----:B------:R-:W-:Y:S02]  /*1bc0*/  UIADD3 UR32, UPT, UPT, UR32, 0x8800, URZ ;  /* 0x0000880020207890 */ /* 0x000fe4000fffe0ff */
[----:B------:R-:W-:Y:S02]  /*1bd0*/  UIADD3.X UR9, UPT, UPT, URZ, UR27, URZ, UP0, !UPT ;  /* 0x0000001bff097290 */ /* 0x000fe400087fe4ff */
[----:B------:R-:W-:Y:S02]  /*1be0*/  UISETP.NE.AND UP0, UPT, UR6, UR21, UPT ;  /* 0x000000150600728c */ /* 0x000fe4000bf05270 */
[----:B------:R-:W-:Y:S01]  /*1bf0*/  UIADD3 UR16, UPT, UPT, UR4, 0x10800, URZ ;  /* 0x0001080004107890 */ /* 0x000fe2000fffe0ff */
[----:B------:R-:W-:Y:S01]  /*1c00*/  UMOV UR12, 0x0 ;  /* 0x00000000000c7882 */ /* 0x000fe20000000000 */
[----:B------:R-:W-:Y:S01]  /*1c10*/  UMOV UR13, 0x10000000 ;  /* 0x10000000000d7882 */ /* 0x000fe20000000000 */
[----:B------:R-:W-:Y:S01]  /*1c20*/  UMOV UR4, 0x30000 ;  /* 0x0003000000047882 */ /* 0x000fe20000000000 */
[----:B------:R-:W-:Y:S01]  /*1c30*/  UMOV UR20, UR36 ;  /* 0x0000002400147c82 */ /* 0x000fe20008000000 */
[----:B------:R-:W-:Y:S01]  /*1c40*/  UMOV UR17, UR33 ;  /* 0x0000002100117c82 */ /* 0x000fe20008000000 */
[----:B------:R-:W-:Y:S01]  /*1c50*/  UMOV UR18, UR34 ;  /* 0x0000002200127c82 */ /* 0x000fe20008000000 */
[----:B------:R-:W-:Y:S02]  /*1c60*/  UTMALDG.3D [UR32], [UR10], desc[UR12] ;  /* 0x00000c200a0075b4 */ /* 0x000fe40008011000 */
[----:B------:R2:W-:Y:S02]  /*1c70*/  UTMALDG.3D.MULTICAST [UR16], [UR8], UR4, desc[UR12] ;  /* 0x00000c10080073b4 */ /* 0x0005e40008011804 */
[----:B--2---:R-:W-:Y:S01]  /*1c80*/  UMOV UR13, UR21 ;  /* 0x00000015000d7c82 */ /* 0x004fe20008000000 */
[----:B------:R-:W-:Y:S01]  /*1c90*/  UMOV UR4, UR5 ;  /* 0x0000000500047c82 */ /* 0x000fe20008000000 */
[----:B------:R-:W-:Y:S05]  /*1ca0*/  BRA.U UP0, `(.L_x_31) ;  /* 0xfffffffd00487547 */ /* 0x000fea000b83ffff */
.L_x_25:
[----:B------:R-:W-:Y:S01]  /*1cb0*/  ULEA UR4, UR5, UR7, 0x3 ;  /* 0x0000000705047291 */ /* 0x000fe2000f8e18ff */
[----:B-1--4-:R-:W-:Y:S01]  /*1cc0*/  SHF.L.U32 R0, R12, 0x1f, RZ ;  /* 0x0000001f0c007819 */ /* 0x012fe200000006ff */
[----:B------:R-:W-:Y:S01]  /*1cd0*/  @!P1 SYNCS.ARRIVE.TRANS64.A1T0 RZ, [UR7+0x88], RZ ;  /* 0x000088ffffff99a7 */ /* 0x000fe20008100007 */
[----:B------:R-:W-:-:S06]  /*1ce0*/  UISETP.GT.AND UP0, UPT, UR43, UR41, UPT ;  /* 0x000000292b00728c */ /* 0x000fcc000bf04270 */
[----:B---3--:R1:W3:Y:S03]  /*1cf0*/  SYNCS.PHASECHK.TRANS64.TRYWAIT P0, [UR4+0x20], R0 ;  /* 0x00002000ff0075a7 */ /* 0x0082e60008001104 */
[----:B------:R-:W-:Y:S05]  /*1d00*/  BRA.U !UP0, `(.L_x_32) ;  /* 0x0000000108bc7547 */ /* 0x000fea000b800000 */
[----:B------:R-:W-:Y:S01]  /*1d10*/  UIADD3 UR25, UPT, UPT, UR44, UR13, URZ ;  /* 0x0000000d2c197290 */ /* 0x000fe2000fffe0ff */
[----:B------:R-:W-:-:S11]  /*1d20*/  UMOV UR4, UR5 ;  /* 0x0000000500047c82 */ /* 0x000fd60008000000 */
.L_x_38:
[----:B------:R-:W-:Y:S01]  /*1d30*/  ULEA UR9, UR4, UR7, 0x3 ;  /* 0x0000000704097291 */ /* 0x000fe2000f8e18ff */
[----:B---3--:R-:W-:Y:S01]  /*1d40*/  @!P3 MOV R2, 0xa000 ;  /* 0x0000a0000002b802 */ /* 0x008fe20000000f00 */
[----:B-1-3--:R-:W-:Y:S10]  /*1d50*/  @P0 BRA `(.L_x_33) ;  /* 0x00000000000c0947 */ /* 0x00aff40003800000 */
[----:B------:R-:W-:-:S04]  /*1d60*/  SHF.L.U32 R3, R12, 0x1f, RZ ;  /* 0x0000001f0c037819 */ /* 0x000fc800000006ff */
[----:B------:R-:W3:Y:S02]  /*1d70*/  SYNCS.PHASECHK.TRANS64.TRYWAIT P0, [UR9+0x20], R3 ;  /* 0x00002003ff0075a7 */ /* 0x000ee40008001109 */
[----:B---3--:R-:W-:Y:S05]  /*1d80*/  @!P0 BRA `(.L_x_34) ;  /* 0x00000078006c8947 */ /* 0x008fea0003800000 */
.L_x_33:
[----:B------:R3:W-:Y:S01]  /*1d90*/  @!P3 SYNCS.ARRIVE.TRANS64 RZ, [UR9], R2 ;  /* 0x00000002ffffb9a7 */ /* 0x0007e20008000009 */
[----:B------:R-:W-:-:S04]  /*1da0*/  ULOP3.LUT UR5, UR24, 0x2, URZ, 0xfc, !UPT ;  /* 0x0000000218057892 */ /* 0x000fc8000f8efcff */
[----:B------:R-:W-:-:S09]  /*1db0*/  UISETP.NE.AND UP0, UPT, UR5, 0x2, UPT ;  /* 0x000000020500788c */ /* 0x000fd2000bf05270 */
[----:B------:R-:W-:Y:S05]  /*1dc0*/  BRA.U UP0, `(.L_x_35) ;  /* 0x0000000100047547 */ /* 0x000fea000b800000 */
[----:B--2---:R-:W-:Y:S05]  /*1dd0*/  BPT.TRAP 0x1 ;  /* 0x000000040000795c */ /* 0x004fea0000300000 */
.L_x_35:
[----:B------:R-:W-:Y:S04]  /*1de0*/  BSSY.RECONVERGENT B0, `(.L_x_36) ;  /* 0x0000003000007945 */ /* 0x000fe80003800200 */
[----:B------:R-:W-:Y:S05]  /*1df0*/  @P2 BRA `(.L_x_37) ;  /* 0x0000000000042947 */ /* 0x000fea0003800000 */
[----:B--2---:R-:W-:Y:S05]  /*1e00*/  BPT.TRAP 0x1 ;  /* 0x000000040000795c */ /* 0x004fea0000300000 */
.L_x_37:
[----:B--2---:R-:W-:Y:S05]  /*1e10*/  BSYNC.RECONVERGENT B0 ;  /* 0x0000000000007941 */ /* 0x004fea0003800200 */
.L_x_36:
[----:B------:R-:W-:Y:S02]  /*1e20*/  UIADD3 UR5, UPT, UPT, UR4, 0x1, URZ ;  /* 0x0000000104057890 */ /* 0x000fe4000fffe0ff */
[----:B------:R-:W-:Y:S02]  /*1e30*/  UIADD3 UR14, UP1, UPT, UR26, 0x80, URZ ;  /* 0x000000801a0e7890 */ /* 0x000fe4000ff3e0ff */
[----:B------:R-:W-:Y:S02]  /*1e40*/  UISETP.NE.AND UP0, UPT, UR5, 0x4, UPT ;  /* 0x000000040500788c */ /* 0x000fe4000bf05270 */
[----:B------:R-:W-:Y:S02]  /*1e50*/  USHF.L.U32 UR10, UR13, 0x6, URZ ;  /* 0x000000060d0a7899 */ /* 0x000fe400080006ff */
[----:B------:R-:W-:Y:S02]  /*1e60*/  USEL UR8, URZ, 0x1, UP0 ;  /* 0x00000001ff087887 */ /* 0x000fe40008000000 */
[----:B------:R-:W-:-:S02]  /*1e70*/  USEL UR5, UR5, URZ, UP0 ;  /* 0x000000ff05057287 */ /* 0x000fc40008000000 */
[----:B------:R-:W-:Y:S02]  /*1e80*/  UIADD3 UR22, UP0, UPT, UR26, 0x180, URZ ;  /* 0x000001801a167890 */ /* 0x000fe4000ff1e0ff */
[----:B------:R-:W-:Y:S01]  /*1e90*/  LOP3.LUT R12, R12, UR8, RZ, 0x3c, !PT ;  /* 0x000000080c0c7c12 */ /* 0x000fe2000f8e3cff */
[----:B------:R-:W-:Y:S02]  /*1ea0*/  ULEA UR8, UR4, UR7, 0xd ;  /* 0x0000000704087291 */ /* 0x000fe4000f8e68ff */
[----:B------:R-:W-:Y:S01]  /*1eb0*/  ULEA UR6, UR5, UR7, 0x3 ;  /* 0x0000000705067291 */ /* 0x000fe2000f8e18ff */
[----:B-1----:R-:W-:Y:S01]  /*1ec0*/  SHF.L.U32 R0, R12, 0x1f, RZ ;  /* 0x0000001f0c007819 */ /* 0x002fe200000006ff */
[----:B------:R-:W-:Y:S02]  /*1ed0*/  UIADD3 UR8, UPT, UPT, UR8, 0x8800, URZ ;  /* 0x0000880008087890 */ /* 0x000fe4000fffe0ff */
[----:B------:R-:W-:Y:S02]  /*1ee0*/  UIADD3.X UR15, UPT, UPT, URZ, UR27, URZ, UP1, !UPT ;  /* 0x0000001bff0f7290 */ /* 0x000fe40008ffe4ff */
[----:B------:R-:W-:-:S02]  /*1ef0*/  ULEA UR16, UR4, UR29, 0xf ;  /* 0x0000001d04107291 */ /* 0x000fc4000f8e78ff */
[----:B------:R-:W-:Y:S01]  /*1f00*/  UIADD3.X UR23, UPT, UPT, URZ, UR27, URZ, UP0, !UPT ;  /* 0x0000001bff177290 */ /* 0x000fe200087fe4ff */
[----:B------:R4:W1:Y:S01]  /*1f10*/  SYNCS.PHASECHK.TRANS64.TRYWAIT P0, [UR6+0x20], R0 ;  /* 0x00002000ff0075a7 */ /* 0x0008620008001106 */
[----:B------:R-:W-:Y:S01]  /*1f20*/  UMOV UR30, 0x0 ;  /* 0x00000000001e7882 */ /* 0x000fe20000000000 */
[----:B------:R-:W-:Y:S01]  /*1f30*/  UMOV UR31, 0x10000000 ;  /* 0x10000000001f7882 */ /* 0x000fe20000000000 */
[----:B------:R-:W-:Y:S01]  /*1f40*/  UMOV UR11, UR35 ;  /* 0x00000023000b7c82 */ /* 0x000fe20008000000 */
[----:B------:R-:W-:Y:S01]  /*1f50*/  UMOV UR12, UR36 ;  /* 0x00000024000c7c82 */ /* 0x000fe20008000000 */
[----:B------:R-:W-:Y:S01]  /*1f60*/  UMOV UR6, 0x30000 ;  /* 0x0003000000067882 */ /* 0x000fe20000000000 */
[----:B------:R-:W-:Y:S01]  /*1f70*/  UMOV UR20, UR36 ;  /* 0x0000002400147c82 */ /* 0x000fe20008000000 */
[----:B------:R-:W-:Y:S01]  /*1f80*/  UMOV UR17, UR9 ;  /* 0x0000000900117c82 */ /* 0x000fe20008000000 */
[----:B------:R-:W-:Y:S01]  /*1f90*/  UMOV UR18, UR10 ;  /* 0x0000000a00127c82 */ /* 0x000fe20008000000 */
[----:B------:R4:W-:Y:S01]  /*1fa0*/  UTMALDG.3D [UR8], [UR14], desc[UR30] ;  /* 0x00001e080e0075b4 */ /* 0x0009e20008011000 */
[----:B------:R-:W-:Y:S01]  /*1fb0*/  UIADD3 UR13, UPT, UPT, UR13, 0x1, URZ ;  /* 0x000000010d0d7890 */ /* 0x000fe2000fffe0ff */
[----:B------:R-:W-:-:S03]  /*1fc0*/  UMOV UR4, UR5 ;  /* 0x0000000500047c82 */ /* 0x000fc60008000000 */
[----:B------:R-:W-:Y:S01]  /*1fd0*/  UISETP.NE.AND UP0, UPT, UR13, UR25, UPT ;  /* 0x000000190d00728c */ /* 0x000fe2000bf05270 */
[----:B------:R4:W-:Y:S08]  /*1fe0*/  UTMALDG.3D.MULTICAST [UR16], [UR22], UR6, desc[UR30] ;  /* 0x00001e10160073b4 */ /* 0x0009f00008011806 */
[----:B----4-:R-:W-:Y:S05]  /*1ff0*/  BRA.U UP0, `(.L_x_38) ;  /* 0xfffffffd004c7547 */ /* 0x010fea000b83ffff */
.L_x_32:
[C---:B------:R-:W-:Y:S01]  /*2000*/  LEA R3, R11.reuse, UR7, 0x3 ;  /* 0x000000070b037c11 */ /* 0x040fe2000f8e18ff */
[----:B------:R-:W-:Y:S01]  /*2010*/  NOP ;  /* 0x0000000000007918 */ /* 0x000fe20000000000 */
[----:B-1----:R-:W-:Y:S02]  /*2020*/  SHF.L.U32 R0, R10, 0x1f, RZ ;  /* 0x0000001f0a007819 */ /* 0x002fe400000006ff */
[----:B------:R-:W-:Y:S02]  /*2030*/  LEA R5, R11, UR7, 0x4 ;  /* 0x000000070b057c11 */ /* 0x000fe4000f8e20ff */
[----:B---3--:R-:W1:Y:S02]  /*2040*/  SYNCS.PHASECHK.TRANS64.TRYWAIT P0, [R3+URZ+0x90], R0 ;  /* 0x00009000030075a7 */ /* 0x008e6400080011ff */
[----:B-1----:R-:W-:Y:S05]  /*2050*/  @!P0 BRA `(.L_x_39) ;  /* 0x0000007400d08947 */ /* 0x002fea0003800000 */
.L_x_141:
[----:B------:R-:W3:Y:S01]  /*2060*/  LDS.128 R4, [R5+0x120] ;  /* 0x0001200005047984 */ /* 0x000ee20000000c00 */
[----:B------:R-:W-:Y:S01]  /*2070*/  UISETP.GE.AND UP0, UPT, UR42, 0x1, UPT ;  /* 0x000000012a00788c */ /* 0x000fe2000bf06270 */
[----:B------:R-:W-:Y:S01]  /*2080*/  @!PT LDS RZ, [RZ] ;  /* 0x00000000fffff984 */ /* 0x000fe20000000800 */
[----:B------:R-:W-:Y:S01]  /*2090*/  @!PT LDS RZ, [RZ] ;  /* 0x00000000fffff984 */ /* 0x000fe20000000800 */
[----:B------:R-:W-:Y:S01]  /*20a0*/  @!PT LDS RZ, [RZ] ;  /* 0x00000000fffff984 */ /* 0x000fe20000000800 */
[----:B------:R-:W-:Y:S01]  /*20b0*/  @!PT LDS RZ, [RZ] ;  /* 0x00000000fffff984 */ /* 0x000fe20000000800 */
[----:B------:R4:W-:Y:S06]  /*20c0*/  MEMBAR.ALL.CTA ;  /* 0x0000000000007992 */ /* 0x0009ec0000008000 */
[----:B----4-:R-:W4:Y:S01]  /*20d0*/  FENCE.VIEW.ASYNC.S ;  /* 0x00000000000073c6 */ /* 0x010f220000000000 */
[----:B---3--:R-:W-:-:S13]  /*20e0*/  LOP3.LUT P0, RZ, R6, 0x1, RZ, 0xc0, !PT ;  /* 0x0000000106ff7812 */ /* 0x008fda000780c0ff */
[----:B----4-:R-:W-:Y:S01]  /*20f0*/  VOTEU.ANY UP1, P0 ;  /* 0x0000000000ff7886 */ /* 0x010fe20000020100 */
[----:B------:R-:W-:-:S13]  /*2100*/  PLOP3.LUT P0, PT, PT, PT, UP1, 0x80, 0x8 ;  /* 0x000000000008781c */ /* 0x000fda0003f0f018 */
[----:B-1----:R-:W-:Y:S02]  /*2110*/  @P0 LOP3.LUT R0, R5, 0xffff, RZ, 0xc0, !PT ;  /* 0x0000ffff05000812 */ /* 0x002fe400078ec0ff */
[----:B------:R-:W-:Y:S02]  /*2120*/  @P0 MOV R2, R4 ;  /* 0x0000000400020202 */ /* 0x000fe40000000f00 */
[----:B------:R-:W-:Y:S01]  /*2130*/  @P0 R2UR UR6, R0 ;  /* 0x00000000000602ca */ /* 0x000fe200000e0000 */
[----:B------:R-:W-:Y:S01]  /*2140*/  VIADD R0, R3, 0xa0 ;  /* 0x000000a003007836 */ /* 0x000fe20000000000 */
[----:B------:R-:W-:Y:S02]  /*2150*/  @P0 SHF.R.U32.HI R4, RZ, 0x10, R5 ;  /* 0x00000010ff040819 */ /* 0x000fe40000011605 */
[----:B------:R-:W-:Y:S02]  /*2160*/  @P0 R2UR UR8, R2 ;  /* 0x00000000020802ca */ /* 0x000fe400000e0000 */
[----:B------:R-:W-:-:S02]  /*2170*/  PRMT R0, RZ, 0x654, R0 ;  /* 0x00000654ff007816 */ /* 0x000fc40000000000 */
[----:B------:R-:W-:Y:S02]  /*2180*/  @P0 R2UR UR4, R4 ;  /* 0x00000000040402ca */ /* 0x000fe400000e0000 */
[----:B------:R1:W-:Y:S03]  /*2190*/  SYNCS.ARRIVE.TRANS64.RED.A1T0 RZ, [R0+URZ], RZ ;  /* 0x000000ff00ff79a7 */ /* 0x0003e600081004ff */
[----:B------:R-:W-:-:S04]  /*21a0*/  @UP1 UMOV UR37, UR6 ;  /* 0x0000000600251c82 */ /* 0x000fc80008000000 */
[----:B------:R-:W-:-:S04]  /*21b0*/  @UP1 UMOV UR38, UR8 ;  /* 0x0000000800261c82 */ /* 0x000fc80008000000 */
[----:B------:R-:W-:Y:S01]  /*21c0*/  @UP1 UMOV UR36, UR4 ;  /* 0x0000000400241c82 */ /* 0x000fe20008000000 */
[----:B------:R-:W-:Y:S05]  /*21d0*/  BRA.U !UP0, `(.L_x_40) ;  /* 0x0000000108d47547 */ /* 0x000fea000b800000 */
[----:B------:R-:W2:Y:S01]  /*21e0*/  LDCU.128 UR12, c[0x0][0xb10] ;  /* 0x00016200ff0c77ac */ /* 0x000ea20008000c00 */
[----:B------:R-:W3:Y:S01]  /*21f0*/  LDCU UR25, c[0x0][0xb20] ;  /* 0x00016400ff1977ac */ /* 0x000ee20008000800 */
[----:B------:R-:W4:Y:S01]  /*2200*/  LDCU UR20, c[0x0][0xb0c] ;  /* 0x00016180ff1477ac */ /* 0x000f220008000800 */
[----:B------:R-:W1:Y:S01]  /*2210*/  LDCU.64 UR10, c[0x0][0xb28] ;  /* 0x00016500ff0a77ac */ /* 0x000e620008000a00 */
[----:B------:R-:W-:Y:S02]  /*2220*/  UISETP.NE.AND UP3, UPT, UR42, 0x1, UPT ;  /* 0x000000012a00788c */ /* 0x000fe4000bf65270 */
[----:B--2---:R-:W-:Y:S02]  /*2230*/  UIMAD.WIDE.U32 UR16, UR39, UR15, URZ ;  /* 0x0000000f271072a5 */ /* 0x004fe4000f8e00ff */
[----:B------:R-:W-:Y:S02]  /*2240*/  UIMAD.WIDE.U32 UR8, UR40, UR12, URZ ;  /* 0x0000000c280872a5 */ /* 0x000fe4000f8e00ff */
[----:B------:R-:W-:-:S02]  /*2250*/  UISETP.NE.AND UP0, UPT, UR14, 0x1, UPT ;  /* 0x000000010e00788c */ /* 0x000fc4000bf05270 */
[----:B------:R-:W-:Y:S01]  /*2260*/  UIMAD.WIDE.U32 UR22, UR37, UR15, URZ ;  /* 0x0000000f251672a5 */ /* 0x000fe2000f8e00ff */
[----:B------:R-:W-:Y:S02]  /*2270*/  UMOV UR16, UR17 ;  /* 0x0000001100107c82 */ /* 0x000fe40008000000 */
[----:B------:R-:W-:Y:S01]  /*2280*/  UMOV UR8, UR9 ;  /* 0x0000000900087c82 */ /* 0x000fe20008000000 */
[----:B---3--:R-:W-:Y:S02]  /*2290*/  USHF.R.U32.HI UR16, URZ, UR25, UR16 ;  /* 0x00000019ff107299 */ /* 0x008fe40008011610 */
[----:B----4-:R-:W-:Y:S02]  /*22a0*/  UISETP.NE.AND UP2, UPT, UR20, 0x1, UPT ;  /* 0x000000011400788c */ /* 0x010fe4000bf45270 */
[----:B------:R-:W-:Y:S02]  /*22b0*/  USHF.R.U32.HI UR8, URZ, UR13, UR8 ;  /* 0x0000000dff087299 */ /* 0x000fe40008011608 */
[----:B------:R-:W-:-:S02]  /*22c0*/  USEL UR6, UR39, UR16, !UP0 ;  /* 0x0000001027067287 */ /* 0x000fc4000c000000 */
[----:B------:R-:W-:Y:S02]  /*22d0*/  USEL UR8, UR40, UR8, !UP2 ;  /* 0x0000000828087287 */ /* 0x000fe4000d000000 */
[----:B-1----:R-:W-:Y:S01]  /*22e0*/  UIMAD.WIDE.U32 UR16, UR6, UR10, URZ ;  /* 0x0000000a061072a5 */ /* 0x002fe2000f8e00ff */
[----:B------:R-:W-:Y:S01]  /*22f0*/  UMOV UR4, UR23 ;  /* 0x0000001700047c82 */ /* 0x000fe20008000000 */
[----:B------:R-:W-:Y:S02]  /*2300*/  UIMAD.WIDE.U32 UR18, UR38, UR12, URZ ;  /* 0x0000000c261272a5 */ /* 0x000fe4000f8e00ff */
[----:B------:R-:W-:-:S03]  /*2310*/  UIMAD.WIDE.U32 UR22, UR8, UR10, URZ ;  /* 0x0000000a081672a5 */ /* 0x000fc6000f8e00ff */
[----:B------:R-:W-:Y:S01]  /*2320*/  UMOV UR16, UR17 ;  /* 0x0000001100107c82 */ /* 0x000fe20008000000 */
[----:B------:R-:W-:Y:S02]  /*2330*/  USHF.R.U32.HI UR4, URZ, UR25, UR4 ;  /* 0x00000019ff047299 */ /* 0x000fe40008011604 */
[----:B------:R-:W-:Y:S01]  /*2340*/  @UP3 USHF.R.U32.HI UR6, URZ, UR11, UR16 ;  /* 0x0000000bff063299 */ /* 0x000fe20008011610 */
[----:B------:R-:W-:Y:S01]  /*2350*/  UMOV UR18, UR19 ;  /* 0x0000001300127c82 */ /* 0x000fe20008000000 */
[----:B------:R-:W-:Y:S01]  /*2360*/  UMOV UR22, UR23 ;  /* 0x0000001700167c82 */ /* 0x000fe20008000000 */
[----:B------:R-:W-:Y:S02]  /*2370*/  USHF.R.U32.HI UR13, URZ, UR13, UR18 ;  /* 0x0000000dff0d7299 */ /* 0x000fe40008011612 */
[----:B------:R-:W-:Y:S02]  /*2380*/  USEL UR4, UR37, UR4, !UP0 ;  /* 0x0000000425047287 */ /* 0x000fe4000c000000 */
[----:B------:R-:W-:-:S02]  /*2390*/  @UP3 USHF.R.U32.HI UR8, URZ, UR11, UR22 ;  /* 0x0000000bff083299 */ /* 0x000fc40008011616 */
[----:B------:R-:W-:Y:S02]  /*23a0*/  UIMAD UR9, UR42, UR6, URZ ;  /* 0x000000062a0972a4 */ /* 0x000fe4000f8e02ff */
[----:B------:R-:W-:Y:S02]  /*23b0*/  USEL UR6, UR38, UR13, !UP2 ;  /* 0x0000000d26067287 */ /* 0x000fe4000d000000 */
[----:B------:R-:W-:Y:S02]  /*23c0*/  UIMAD UR12, UR42, UR8, URZ ;  /* 0x000000082a0c72a4 */ /* 0x000fe4000f8e02ff */
[----:B------:R-:W-:Y:S02]  /*23d0*/  UISETP.GE.AND UP0, UPT, UR4, UR9, UPT ;  /* 0x000000090400728c */ /* 0x000fe4000bf06270 */
[----:B------:R-:W-:Y:S02]  /*23e0*/  UIMAD.WIDE.U32 UR16, UR4, UR10, URZ ;  /* 0x0000000a041072a5 */ /* 0x000fe4000f8e00ff */
[----:B------:R-:W-:-:S02]  /*23f0*/  UISETP.GE.OR UP0, UPT, UR6, UR12, UP0 ;  /* 0x0000000c0600728c */ /* 0x000fc40008706670 */
[----:B------:R-:W-:Y:S02]  /*2400*/  UIMAD.WIDE.U32 UR12, UR6, UR10, URZ ;  /* 0x0000000a060c72a5 */ /* 0x000fe4000f8e00ff */
[----:B------:R-:W-:Y:S01]  /*2410*/  UIADD3 UR15, UPT, UPT, -UR4, URZ, URZ ;  /* 0x000000ff040f7290 */ /* 0x000fe2000fffe1ff */
[----:B------:R-:W-:Y:S01]  /*2420*/  UMOV UR10, UR17 ;  /* 0x00000011000a7c82 */ /* 0x000fe20008000000 */
[----:B------:R-:W-:Y:S02]  /*2430*/  UIADD3 UR12, UPT, UPT, -UR6, URZ, URZ ;  /* 0x000000ff060c7290 */ /* 0x000fe4000fffe1ff */
[----:B------:R-:W-:-:S03]  /*2440*/  USHF.R.U32.HI UR10, URZ, UR11, UR10 ;  /* 0x0000000bff0a7299 */ /* 0x000fc6000801160a */
[----:B------:R-:W-:Y:S01]  /*2450*/  @!UP0 UMOV UR9, UR13 ;  /* 0x0000000d00098c82 */ /* 0x000fe20008000000 */
[----:B------:R-:W-:Y:S02]  /*2460*/  UIMAD UR15, UR14, UR15, UR37 ;  /* 0x0000000f0e0f72a4 */ /* 0x000fe4000f8e0225 */
[----:B------:R-:W-:Y:S02]  /*2470*/  USEL UR10, UR4, UR10, !UP3 ;  /* 0x0000000a040a7287 */ /* 0x000fe4000d800000 */
[----:B------:R-:W-:Y:S02]  /*2480*/  @!UP0 USHF.R.U32.HI UR9, URZ, UR11, UR9 ;  /* 0x0000000bff098299 */ /* 0x000fe40008011609 */
[----:B------:R-:W-:Y:S02]  /*2490*/  UIADD3 UR11, UPT, UPT, -UR10, URZ, URZ ;  /* 0x000000ff0a0b7290 */ /* 0x000fe4000fffe1ff */
[----:B------:R-:W-:Y:S02]  /*24a0*/  @!UP0 USEL UR9, UR6, UR9, !UP3 ;  /* 0x0000000906098287 */ /* 0x000fe4000d800000 */
[----:B------:R-:W-:-:S02]  /*24b0*/  UIMAD UR11, UR42, UR11, UR4 ;  /* 0x0000000b2a0b72a4 */ /* 0x000fc4000f8e0204 */
[----:B------:R-:W-:Y:S02]  /*24c0*/  @!UP0 UIADD3 UR10, UPT, UPT, UR10, -UR9, URZ ;  /* 0x800000090a0a8290 */ /* 0x000fe4000fffe0ff */
[----:B------:R-:W-:Y:S02]  /*24d0*/  @!UP0 UIMAD UR9, UR11, UR8, UR9 ;  /* 0x000000080b0982a4 */ /* 0x000fe4000f8e0209 */
[----:B------:R-:W-:Y:S02]  /*24e0*/  @!UP0 UIMAD UR4, UR42, UR10, UR6 ;  /* 0x0000000a2a0482a4 */ /* 0x000fe4000f8e0206 */
[----:B------:R-:W-:Y:S02]  /*24f0*/  UIMAD UR8, UR20, UR12, UR38 ;  /* 0x0000000c140872a4 */ /* 0x000fe4000f8e0226 */
[----:B------:R-:W-:Y:S01]  /*2500*/  UIMAD UR37, UR4, UR14, UR15 ;  /* 0x0000000e042572a4 */ /* 0x000fe2000f8e020f */
[----:B------:R-:W-:Y:S02]  /*2510*/  @!UP0 UMOV UR6, UR9 ;  /* 0x0000000900068c82 */ /* 0x000fe40008000000 */
[----:B------:R-:W-:-:S12]  /*2520*/  UIMAD UR38, UR6, UR20, UR8 ;  /* 0x00000014062672a4 */ /* 0x000fd8000f8e0208 */
.L_x_40:
[----:B------:R-:W3:Y:S02]  /*2530*/  LDCU UR4, c[0x0][0xb30] ;  /* 0x00016600ff0477ac */ /* 0x000ee40008000800 */
[----:B---3--:R-:W-:-:S09]  /*2540*/  UISETP.NE.AND UP0, UPT, UR4, 0x1, UPT ;  /* 0x000000010400788c */ /* 0x008fd2000bf05270 */
[----:B------:R-:W-:Y:S05]  /*2550*/  BRA.U UP0, `(.L_x_41) ;  /* 0x0000000100447547 */ /* 0x000fea000b800000 */
[----:B------:R-:W3:Y:S01]  /*2560*/  LDCU.128 UR12, c[0x0][0xb10] ;  /* 0x00016200ff0c77ac */ /* 0x000ee20008000c00 */
[----:B------:R-:W4:Y:S01]  /*2570*/  LDCU UR16, c[0x0][0xb0c] ;  /* 0x00016180ff1077ac */ /* 0x000f220008000800 */
[----:B------:R-:W1:Y:S01]  /*2580*/  LDCU UR17, c[0x0][0xb20] ;  /* 0x00016400ff1177ac */ /* 0x000e620008000800 */
[----:B---3--:R-:W-:Y:S02]  /*2590*/  UIMAD.WIDE.U32 UR10, UR38, UR12, URZ ;  /* 0x0000000c260a72a5 */ /* 0x008fe4000f8e00ff */
[----:B------:R-:W-:Y:S02]  /*25a0*/  UIMAD.WIDE.U32 UR8, UR37, UR15, URZ ;  /* 0x0000000f250872a5 */ /* 0x000fe4000f8e00ff */
[----:B----4-:R-:W-:Y:S02]  /*25b0*/  UISETP.NE.AND UP2, UPT, UR16, 0x1, UPT ;  /* 0x000000011000788c */ /* 0x010fe4000bf45270 */
[----:B------:R-:W-:Y:S01]  /*25c0*/  UISETP.NE.AND UP0, UPT, UR14, 0x1, UPT ;  /* 0x000000010e00788c */ /* 0x000fe2000bf05270 */
[----:B------:R-:W-:-:S02]  /*25d0*/  UMOV UR6, UR11 ;  /* 0x0000000b00067c82 */ /* 0x000fc40008000000 */
[----:B------:R-:W-:Y:S01]  /*25e0*/  UMOV UR4, UR9 ;  /* 0x0000000900047c82 */ /* 0x000fe20008000000 */
[----:B------:R-:W-:Y:S02]  /*25f0*/  USHF.R.U32.HI UR6, URZ, UR13, UR6 ;  /* 0x0000000dff067299 */ /* 0x000fe40008011606 */
[----:B-1----:R-:W-:Y:S02]  /*2600*/  USHF.R.U32.HI UR4, URZ, UR17, UR4 ;  /* 0x00000011ff047299 */ /* 0x002fe40008011604 */
[----:B------:R-:W-:Y:S02]  /*2610*/  USEL UR6, UR38, UR6, !UP2 ;  /* 0x0000000626067287 */ /* 0x000fe4000d000000 */
[----:B------:R-:W-:-:S04]  /*2620*/  USEL UR4, UR37, UR4, !UP0 ;  /* 0x0000000425047287 */ /* 0x000fc8000c000000 */
[----:B------:R-:W-:Y:S02]  /*2630*/  UIADD3 UR8, UPT, UPT, UR6, -UR4, URZ ;  /* 0x8000000406087290 */ /* 0x000fe4000fffe0ff */
[----:B------:R-:W-:Y:S02]  /*2640*/  UIADD3 UR4, UPT, UPT, -UR6, UR4, URZ ;  /* 0x0000000406047290 */ /* 0x000fe4000fffe1ff */
[----:B------:R-:W-:Y:S02]  /*2650*/  UIMAD UR37, UR8, UR14, UR37 ;  /* 0x0000000e082572a4 */ /* 0x000fe4000f8e0225 */
[----:B------:R-:W-:-:S12]  /*2660*/  UIMAD UR38, UR4, UR16, UR38 ;  /* 0x00000010042672a4 */ /* 0x000fd8000f8e0226 */
.L_x_41:
[----:B------:R-:W-:Y:S01]  /*2670*/  VIADD R11, R11, 0x1 ;  /* 0x000000010b0b7836 */ /* 0x000fe20000000000 */
[----:B------:R-:W-:Y:S02]  /*2680*/  R2UR UR6, R84 ;  /* 0x00000000540672ca */ /* 0x000fe400000e0000 */
[----:B------:R-:W-:Y:S02]  /*2690*/  R2UR UR4, R83 ;  /* 0x00000000530472ca */ /* 0x000fe400000e0000 */
[C---:B------:R-:W-:Y:S02]  /*26a0*/  ISETP.NE.AND P0, PT, R11.reuse, 0x2, PT ;  /* 0x000000020b00780c */ /* 0x040fe40003f05270 */
[----:B------:R-:W-:Y:S02]  /*26b0*/  PLOP3.LUT P1, PT, PT, PT, PT, 0x80, 0x8 ;  /* 0x000000000008781c */ /* 0x000fe40003f2f070 */
[----:B------:R-:W-:Y:S02]  /*26c0*/  SEL R3, RZ, 0x1, P0 ;  /* 0x00000001ff037807 */ /* 0x000fe40000000000 */
[----:B------:R-:W-:-:S02]  /*26d0*/  SEL R11, R11, RZ, P0 ;  /* 0x000000ff0b0b7207 */ /* 0x000fc40000000000 */
[----:B------:R-:W-:Y:S01]  /*26e0*/  LOP3.LUT R10, R10, R3, RZ, 0x3c, !PT ;  /* 0x000000030a0a7212 */ /* 0x000fe200078e3cff */
[----:B------:R-:W-:Y:S02]  /*26f0*/  UIADD3 UR30, UPT, UPT, UR38, UR6, URZ ;  /* 0x00000006261e7290 */ /* 0x000fe4000fffe0ff */
[----:B------:R-:W-:Y:S01]  /*2700*/  UIADD3 UR31, UPT, UPT, UR37, UR4, URZ ;  /* 0x00000004251f7290 */ /* 0x000fe2000fffe0ff */
[----:B------:R-:W-:Y:S11]  /*2710*/  BRA.U UP1, `(.L_x_42) ;  /* 0xfffffff101507547 */ /* 0x000ff6000b83ffff */
[----:B------:R-:W-:Y:S01]  /*2720*/  UIADD3 UR7, UPT, UPT, UR7, 0x20, URZ ;  /* 0x0000002007077890 */ /* 0x000fe2000fffe0ff */
[----:B------:R-:W-:-:S03]  /*2730*/  SHF.L.U32 R3, R12, 0x1f, RZ ;  /* 0x0000001f0c037819 */ /* 0x000fc600000006ff */
[----:B------:R-:W-:-:S09]  /*2740*/  ULEA UR4, UR5, UR7, 0x3 ;  /* 0x0000000705047291 */ /* 0x000fd2000f8e18ff */
[----:B------:R-:W3:Y:S02]  /*2750*/  SYNCS.PHASECHK.TRANS64.TRYWAIT P0, [UR4], R3 ;  /* 0x00000003ff0075a7 */ /* 0x000ee40008001104 */
[----:B---3--:R-:W-:Y:S05]  /*2760*/  @!P0 BRA `(.L_x_43) ;  /* 0x0000007000208947 */ /* 0x008fea0003800000 */
.L_x_143:
[----:B------:R-:W-:-:S04]  /*2770*/  UIADD3 UR4, UPT, UPT, UR5, 0x1, URZ ;  /* 0x0000000105047890 */ /* 0x000fc8000fffe0ff */
[----:B------:R-:W-:-:S04]  /*2780*/  UISETP.NE.AND UP0, UPT, UR4, 0x4, UPT ;  /* 0x000000040400788c */ /* 0x000fc8000bf05270 */
[----:B------:R-:W-:Y:S02]  /*2790*/  USEL UR6, URZ, 0x1, UP0 ;  /* 0x00000001ff067887 */ /* 0x000fe40008000000 */
[----:B------:R-:W-:-:S04]  /*27a0*/  USEL UR4, UR4, URZ, UP0 ;  /* 0x000000ff04047287 */ /* 0x000fc80008000000 */
[----:B------:R-:W-:Y:S01]  /*27b0*/  ULEA UR5, UR4, UR7, 0x3 ;  /* 0x0000000704057291 */ /* 0x000fe2000f8e18ff */
[----:B------:R-:W-:-:S04]  /*27c0*/  LOP3.LUT R2, R12, UR6, RZ, 0x3c, !PT ;  /* 0x000000060c027c12 */ /* 0x000fc8000f8e3cff */
[----:B-1----:R-:W-:-:S04]  /*27d0*/  SHF.L.U32 R3, R2, 0x1f, RZ ;  /* 0x0000001f02037819 */ /* 0x002fc800000006ff */
[----:B------:R-:W1:Y:S02]  /*27e0*/  SYNCS.PHASECHK.TRANS64.TRYWAIT P0, [UR5], R3 ;  /* 0x00000003ff0075a7 */ /* 0x000e640008001105 */
[----:B-1----:R-:W-:Y:S05]  /*27f0*/  @!P0 BRA `(.L_x_44) ;  /* 0x0000007000148947 */ /* 0x002fea0003800000 */
.L_x_145:
        /* <DEDUP_REMOVED lines=9> */
.L_x_147:
[----:B------:R-:W-:-:S04]  /*2890*/  UIADD3 UR4, UPT, UPT, UR4, 0x1, URZ ;  /* 0x0000000104047890 */ /* 0x000fc8000fffe0ff */
[----:B------:R-:W-:-:S04]  /*28a0*/  UISETP.NE.AND UP0, UPT, UR4, 0x4, UPT ;  /* 0x000000040400788c */ /* 0x000fc8000bf05270 */
[----:B------:R-:W-:Y:S02]  /*28b0*/  USEL UR5, URZ, 0x1, UP0 ;  /* 0x00000001ff057887 */ /* 0x000fe40008000000 */
[----:B------:R-:W-:-:S04]  /*28c0*/  USEL UR4, UR4, URZ, UP0 ;  /* 0x000000ff04047287 */ /* 0x000fc80008000000 */
[----:B------:R-:W-:Y:S01]  /*28d0*/  ULEA UR4, UR4, UR7, 0x3 ;  /* 0x0000000704047291 */ /* 0x000fe2000f8e18ff */
[----:B-1----:R-:W-:-:S04]  /*28e0*/  LOP3.LUT R3, R2, UR5, RZ, 0x3c, !PT ;  /* 0x0000000502037c12 */ /* 0x002fc8000f8e3cff */
[----:B------:R-:W-:Y:S01]  /*28f0*/  SHF.L.U32 R3, R3, 0x1f, RZ ;  /* 0x0000001f03037819 */ /* 0x000fe200000006ff */
[----:B------:R-:W-:-:S07]  /*2900*/  IMAD.U32 R0, RZ, RZ, UR4 ;  /* 0x00000004ff007e24 */ /* 0x000fce000f8e00ff */
.L_x_46:
[----:B-1----:R1:W3:Y:S02]  /*2910*/  SYNCS.PHASECHK.TRANS64.TRYWAIT P0, [R0+URZ], R3 ;  /* 0x00000003000075a7 */ /* 0x0022e400080011ff */
[----:B---3--:R-:W-:Y:S05]  /*2920*/  @!P0 NANOSLEEP.SYNCS 0x989680 ;  /* 0x009896800000895d */ /* 0x008fea0003900000 */
[----:B------:R-:W3:Y:S02]  /*2930*/  @!P0 SYNCS.PHASECHK.TRANS64 P0, [R0+URZ], R3 ;  /* 0x00000003000085a7 */ /* 0x000ee400080010ff */
[----:B--23--:R-:W-:Y:S05]  /*2940*/  @P0 EXIT ;  /* 0x000000000000094d */ /* 0x00cfea0003800000 */
[----:B------:R-:W-:Y:S05]  /*2950*/  BRA `(.L_x_46) ;  /* 0xfffffffc00ec7947 */ /* 0x000fea000383ffff */
.L_x_22:
[----:B------:R-:W2:Y:S02]  /*2960*/  S2UR UR4, SR_CgaCtaId ;  /* 0x00000000000479c3 */ /* 0x000ea40000008800 */
[----:B--2---:R-:W-:-:S04]  /*2970*/  UISETP.NE.AND UP0, UPT, UR4, URZ, UPT ;  /* 0x000000ff0400728c */ /* 0x004fc8000bf05270 */
[----:B------:R-:W-:-:S09]  /*2980*/  UISETP.NE.OR UP0, UPT, UR18, 0x1, UP0 ;  /* 0x000000011200788c */ /* 0x000fd20008705670 */
[----:B------:R-:W-:Y:S05]  /*2990*/  BRA.U UP0, `(.L_x_47) ;  /* 0x00000005004c7547 */ /* 0x000fea000b800000 */
[----:B------:R-:W2:Y:S01]  /*29a0*/  S2UR UR5, SR_CgaCtaId ;  /* 0x00000000000579c3 */ /* 0x000ea20000008800 */
[----:B------:R-:W-:Y:S01]  /*29b0*/  UMOV UR4, 0x400 ;  /* 0x0000040000047882 */ /* 0x000fe20000000000 */
[----:B------:R-:W-:Y:S01]  /*29c0*/  ISETP.GE.U32.AND P2, PT, R0, 0x2, PT ;  /* 0x000000020000780c */ /* 0x000fe20003f46070 */
[----:B------:R-:W-:Y:S01]  /*29d0*/  IMAD.MOV.U32 R12, RZ, RZ, 0x1 ;  /* 0x00000001ff0c7424 */ /* 0x000fe200078e00ff */
[----:B------:R-:W-:Y:S02]  /*29e0*/  CS2R R10, SRZ ;  /* 0x00000000000a7805 */ /* 0x000fe4000001ff00 */
[----:B------:R-:W-:Y:S01]  /*29f0*/  CS2R R8, SRZ ;  /* 0x0000000000087805 */ /* 0x000fe2000001ff00 */
[----:B--2---:R-:W-:-:S03]  /*2a00*/  ULEA UR6, UR5, UR4, 0x18 ;  /* 0x0000000405067291 */ /* 0x004fc6000f8ec0ff */
[----:B------:R-:W-:-:S09]  /*2a10*/  UMOV UR5, URZ ;  /* 0x000000ff00057c82 */ /* 0x000fd20008000000 */
.L_x_51:
[----:B------:R-:W-:Y:S02]  /*2a20*/  LEA R2, R8, UR6, 0x3 ;  /* 0x0000000608027c11 */ /* 0x000fe4000f8e18ff */
[----:B------:R-:W-:-:S03]  /*2a30*/  SHF.L.U32 R5, R9, 0x1f, RZ ;  /* 0x0000001f09057819 */ /* 0x000fc600000006ff */
[----:B------:R-:W-:Y:S01]  /*2a40*/  VIADD R4, R2, 0x100 ;  /* 0x0000010002047836 */ /* 0x000fe20000000000 */
[----:B------:R-:W2:Y:S02]  /*2a50*/  SYNCS.PHASECHK.TRANS64.TRYWAIT P0, [R2+URZ+0xf0], R5 ;  /* 0x0000f005020075a7 */ /* 0x000ea400080011ff */
[----:B--2---:R-:W-:Y:S05]  /*2a60*/  @!P0 BRA `(.L_x_48) ;  /* 0x0000006c00a88947 */ /* 0x004fea0003800000 */
.L_x_148:
[----:B------:R-:W-:Y:S01]  /*2a70*/  ULEA UR4, UR5, UR6, 0x3 ;  /* 0x0000000605047291 */ /* 0x000fe2000f8e18ff */
[----:B------:R-:W-:Y:S02]  /*2a80*/  PRMT R4, RZ, 0x654, R4 ;  /* 0x00000654ff047816 */ /* 0x000fe40000000004 */
[----:B--2---:R-:W-:Y:S01]  /*2a90*/  SHF.L.U32 R5, R12, 0x1f, RZ ;  /* 0x0000001f0c057819 */ /* 0x004fe200000006ff */
[----:B------:R-:W-:Y:S01]  /*2aa0*/  UIADD3 UR7, UPT, UPT, UR4, 0x90, URZ ;  /* 0x0000009004077890 */ /* 0x000fe2000fffe0ff */
[----:B------:R2:W-:Y:S05]  /*2ab0*/  SYNCS.ARRIVE.TRANS64.RED.A1T0 RZ, [R4+URZ], RZ ;  /* 0x000000ff04ff79a7 */ /* 0x0005ea00081004ff */
[----:B------:R-:W-:Y:S01]  /*2ac0*/  IMAD.U32 R7, RZ, RZ, UR7 ;  /* 0x00000007ff077e24 */ /* 0x000fe2000f8e00ff */
[----:B------:R-:W3:Y:S04]  /*2ad0*/  SYNCS.PHASECHK.TRANS64.TRYWAIT P0, [UR4+0xa0], R5 ;  /* 0x0000a005ff0075a7 */ /* 0x000ee80008001104 */
[----:B------:R-:W-:Y:S01]  /*2ae0*/  PRMT R6, R0, 0x654, R7 ;  /* 0x0000065400067816 */ /* 0x000fe20000000007 */
[----:B--2---:R-:W-:Y:S01]  /*2af0*/  @!P2 IMAD.MOV.U32 R4, RZ, RZ, 0x10 ;  /* 0x00000010ff04a424 */ /* 0x004fe200078e00ff */
[----:B---3--:R-:W-:Y:S06]  /*2b00*/  @!P0 BRA `(.L_x_49) ;  /* 0x0000006c00948947 */ /* 0x008fec0003800000 */
.L_x_150:
[----:B------:R-:W-:Y:S01]  /*2b10*/  ULEA UR8, UR5, UR6, 0x4 ;  /* 0x0000000605087291 */ /* 0x000fe2000f8e20ff */
[----:B------:R-:W-:Y:S01]  /*2b20*/  SEL R3, R6, R3, !P2 ;  /* 0x0000000306037207 */ /* 0x000fe20005000000 */
[----:B------:R-:W-:Y:S01]  /*2b30*/  UIADD3 UR9, UPT, UPT, UR4, 0x90, URZ ;  /* 0x0000009004097890 */ /* 0x000fe2000fffe0ff */
[----:B--2---:R-:W-:Y:S01]  /*2b40*/  LEA R2, R11, UR6, 0x3 ;  /* 0x000000060b027c11 */ /* 0x004fe2000f8e18ff */
[----:B------:R-:W-:Y:S01]  /*2b50*/  UIADD3 UR8, UPT, UPT, UR8, 0x120, URZ ;  /* 0x0000012008087890 */ /* 0x000fe2000fffe0ff */
[----:B------:R-:W-:Y:S01]  /*2b60*/  SHF.L.U32 R5, R10, 0x1f, RZ ;  /* 0x0000001f0a057819 */ /* 0x000fe200000006ff */
[----:B------:R2:W-:Y:S01]  /*2b70*/  @!P2 SYNCS.ARRIVE.TRANS64.RED RZ, [R3+URZ], R4 ;  /* 0x0000000403ffa9a7 */ /* 0x0005e200080004ff */
[----:B------:R-:W-:Y:S01]  /*2b80*/  UIADD3 UR4, UPT, UPT, UR5, 0x1, URZ ;  /* 0x0000000105047890 */ /* 0x000fe2000fffe0ff */
[----:B------:R-:W-:-:S03]  /*2b90*/  VIADD R8, R8, 0x1 ;  /* 0x0000000108087836 */ /* 0x000fc60000000000 */
[----:B------:R-:W-:Y:S02]  /*2ba0*/  UISETP.NE.AND UP0, UPT, UR4, 0x2, UPT ;  /* 0x000000020400788c */ /* 0x000fe4000bf05270 */
[----:B------:R-:W-:Y:S06]  /*2bb0*/  UGETNEXTWORKID.BROADCAST [UR8], [UR9] ;  /* 0x00000000080073ca */ /* 0x000fec0008000100 */
[----:B------:R-:W-:Y:S01]  /*2bc0*/  USEL UR7, URZ, 0x1, UP0 ;  /* 0x00000001ff077887 */ /* 0x000fe20008000000 */
[----:B------:R-:W-:Y:S01]  /*2bd0*/  ISETP.NE.AND P0, PT, R8, 0x2, PT ;  /* 0x000000020800780c */ /* 0x000fe20003f05270 */
[----:B------:R-:W-:Y:S01]  /*2be0*/  USEL UR5, UR4, URZ, UP0 ;  /* 0x000000ff04057287 */ /* 0x000fe20008000000 */
[----:B------:R-:W3:Y:S03]  /*2bf0*/  SYNCS.PHASECHK.TRANS64.TRYWAIT P1, [R2+URZ+0x90], R5 ;  /* 0x00009005020075a7 */ /* 0x000ee600080211ff */
[----:B------:R-:W-:Y:S01]  /*2c00*/  LOP3.LUT R12, R12, UR7, RZ, 0x3c, !PT ;  /* 0x000000070c0c7c12 */ /* 0x000fe2000f8e3cff */
[----:B--23--:R-:W-:Y:S07]  /*2c10*/  @!P1 BRA `(.L_x_50) ;  /* 0x0000006c00689947 */ /* 0x00cfee0003800000 */
.L_x_151:
[C---:B------:R-:W-:Y:S01]  /*2c20*/  LEA R4, R11.reuse, UR6, 0x4 ;  /* 0x000000060b047c11 */ /* 0x040fe2000f8e20ff */
[----:B--2---:R-:W-:Y:S01]  /*2c30*/  VIADD R2, R2, 0xa0 ;  /* 0x000000a002027836 */ /* 0x004fe20000000000 */
[----:B------:R-:W-:Y:S01]  /*2c40*/  SEL R8, R8, RZ, P0 ;  /* 0x000000ff08087207 */ /* 0x000fe20000000000 */
[----:B------:R-:W-:-:S03]  /*2c50*/  VIADD R11, R11, 0x1 ;  /* 0x000000010b0b7836 */ /* 0x000fc60000000000 */
[----:B------:R-:W2:Y:S01]  /*2c60*/  LDS.128 R4, [R4+0x120] ;  /* 0x0001200004047984 */ /* 0x000ea20000000c00 */
[----:B------:R-:W-:Y:S02]  /*2c70*/  PRMT R2, RZ, 0x654, R2 ;  /* 0x00000654ff027816 */ /* 0x000fe40000000002 */
[C---:B------:R-:W-:Y:S01]  /*2c80*/  ISETP.NE.AND P1, PT, R11.reuse, 0x2, PT ;  /* 0x000000020b00780c */ /* 0x040fe20003f25270 */
[----:B------:R-:W-:Y:S01]  /*2c90*/  @!PT LDS RZ, [RZ] ;  /* 0x00000000fffff984 */ /* 0x000fe20000000800 */
[----:B------:R-:W-:Y:S01]  /*2ca0*/  @!PT LDS RZ, [RZ] ;  /* 0x00000000fffff984 */ /* 0x000fe20000000800 */
[----:B------:R-:W-:Y:S01]  /*2cb0*/  @!PT LDS RZ, [RZ] ;  /* 0x00000000fffff984 */ /* 0x000fe20000000800 */
[----:B------:R-:W-:Y:S01]  /*2cc0*/  @!PT LDS RZ, [RZ] ;  /* 0x00000000fffff984 */ /* 0x000fe20000000800 */
[----:B------:R3:W-:Y:S06]  /*2cd0*/  MEMBAR.ALL.CTA ;  /* 0x0000000000007992 */ /* 0x0007ec0000008000 */
[----:B---3--:R-:W3:Y:S01]  /*2ce0*/  FENCE.VIEW.ASYNC.S ;  /* 0x00000000000073c6 */ /* 0x008ee20000000000 */
[----:B------:R-:W-:Y:S01]  /*2cf0*/  SEL R11, R11, RZ, P1 ;  /* 0x000000ff0b0b7207 */ /* 0x000fe20000800000 */
[----:B---3--:R3:W-:Y:S01]  /*2d00*/  SYNCS.ARRIVE.TRANS64.RED.A1T0 RZ, [R2+URZ], RZ ;  /* 0x000000ff02ff79a7 */ /* 0x0087e200081004ff */
[----:B--2---:R-:W-:-:S02]  /*2d10*/  LOP3.LUT P3, RZ, R6, 0x1, RZ, 0xc0, !PT ;  /* 0x0000000106ff7812 */ /* 0x004fc4000786c0ff */
[----:B------:R-:W-:-:S04]  /*2d20*/  SEL R5, RZ, 0x1, P1 ;  /* 0x00000001ff057807 */ /* 0x000fc80000800000 */
[----:B------:R-:W-:Y:S02]  /*2d30*/  LOP3.LUT R10, R10, R5, RZ, 0x3c, !PT ;  /* 0x000000050a0a7212 */ /* 0x000fe400078e3cff */
[----:B---3--:R-:W-:-:S04]  /*2d40*/  SEL R2, RZ, 0x1, P0 ;  /* 0x00000001ff027807 */ /* 0x008fc80000000000 */
[----:B------:R-:W-:Y:S01]  /*2d50*/  LOP3.LUT R9, R9, R2, RZ, 0x3c, !PT ;  /* 0x0000000209097212 */ /* 0x000fe200078e3cff */
[----:B------:R-:W-:Y:S06]  /*2d60*/  @P3 BRA `(.L_x_51) ;  /* 0xfffffffc002c3947 */ /* 0x000fec000383ffff */
[----:B------:R-:W-:Y:S01]  /*2d70*/  ULEA UR4, UR5, UR6, 0x3 ;  /* 0x0000000605047291 */ /* 0x000fe2000f8e18ff */
[----:B------:R-:W-:-:S08]  /*2d80*/  SHF.L.U32 R3, R12, 0x1f, RZ ;  /* 0x0000001f0c037819 */ /* 0x000fd000000006ff */
[----:B------:R-:W2:Y:S02]  /*2d90*/  SYNCS.PHASECHK.TRANS64 P0, [UR4+0xa0], R3 ;  /* 0x0000a003ff0075a7 */ /* 0x000ea40008001004 */
[----:B--2---:R-:W-:Y:S05]  /*2da0*/  @P0 BRA `(.L_x_52) ;  /* 0x0000000000080947 */ /* 0x004fea0003800000 */
[----:B------:R-:W2:Y:S02]  /*2db0*/  SYNCS.PHASECHK.TRANS64.TRYWAIT P0, [UR4+0xa0], R3 ;  /* 0x0000a003ff0075a7 */ /* 0x000ea40008001104 */
[----:B--2---:R-:W-:Y:S05]  /*2dc0*/  @!P0 BRA `(.L_x_53) ;  /* 0x0000006c00108947 */ /* 0x004fea0003800000 */
.L_x_52:
[----:B------:R-:W-:-:S04]  /*2dd0*/  UIADD3 UR7, UPT, UPT, UR5, 0x1, URZ ;  /* 0x0000000105077890 */ /* 0x000fc8000fffe0ff */
[----:B------:R-:W-:-:S04]  /*2de0*/  UISETP.NE.AND UP0, UPT, UR7, 0x2, UPT ;  /* 0x000000020700788c */ /* 0x000fc8000bf05270 */
[----:B------:R-:W-:Y:S02]  /*2df0*/  USEL UR8, URZ, 0x1, UP0 ;  /* 0x00000001ff087887 */ /* 0x000fe40008000000 */
[----:B------:R-:W-:-:S04]  /*2e00*/  USEL UR7, UR7, URZ, UP0 ;  /* 0x000000ff07077287 */ /* 0x000fc80008000000 */
[----:B------:R-:W-:Y:S01]  /*2e10*/  ULEA UR7, UR7, UR6, 0x3 ;  /* 0x0000000607077291 */ /* 0x000fe2000f8e18ff */
[----:B--2---:R-:W-:-:S04]  /*2e20*/  LOP3.LUT R3, R12, UR8, RZ, 0x3c, !PT ;  /* 0x000000080c037c12 */ /* 0x004fc8000f8e3cff */
[----:B------:R-:W-:-:S04]  /*2e30*/  SHF.L.U32 R0, R3, 0x1f, RZ ;  /* 0x0000001f03007819 */ /* 0x000fc800000006ff */
[----:B------:R-:W2:Y:S02]  /*2e40*/  SYNCS.PHASECHK.TRANS64 P0, [UR7+0xa0], R0 ;  /* 0x0000a000ff0075a7 */ /* 0x000ea40008001007 */
[----:B-12---:R-:W-:Y:S05]  /*2e50*/  @P0 EXIT ;  /* 0x000000000000094d */ /* 0x006fea0003800000 */
[----:B------:R-:W-:Y:S02]  /*2e60*/  SHF.L.U32 R3, R3, 0x1f, RZ ;  /* 0x0000001f03037819 */ /* 0x000fe400000006ff */
[----:B------:R-:W-:-:S07]  /*2e70*/  MOV R0, UR7 ;  /* 0x0000000700007c02 */ /* 0x000fce0008000f00 */
.L_x_54:
[----:B-1----:R1:W2:Y:S02]  /*2e80*/  SYNCS.PHASECHK.TRANS64.TRYWAIT P0, [R0+URZ+0xa0], R3 ;  /* 0x0000a003000075a7 */ /* 0x0022a400080011ff */
[----:B--2---:R-:W-:Y:S05]  /*2e90*/  @!P0 NANOSLEEP.SYNCS 0x989680 ;  /* 0x009896800000895d */ /* 0x004fea0003900000 */
[----:B------:R-:W2:Y:S02]  /*2ea0*/  @!P0 SYNCS.PHASECHK.TRANS64 P0, [R0+URZ+0xa0], R3 ;  /* 0x0000a003000085a7 */ /* 0x000ea400080010ff */
[----:B--2---:R-:W-:Y:S05]  /*2eb0*/  @P0 EXIT ;  /* 0x000000000000094d */ /* 0x004fea0003800000 */
[----:B------:R-:W-:Y:S05]  /*2ec0*/  BRA `(.L_x_54) ;  /* 0xfffffffc00ec7947 */ /* 0x000fea000383ffff */
.L_x_47:
[----:B------:R-:W-:Y:S05]  /*2ed0*/  BRA.U UP4, `(.L_x_55) ;  /* 0x0000000d04d87547 */ /* 0x000fea000b800000 */
[----:B------:R-:W2:Y:S01]  /*2ee0*/  S2UR UR7, SR_CgaCtaId ;  /* 0x00000000000779c3 */ /* 0x000ea20000008800 */
[----:B------:R-:W-:Y:S01]  /*2ef0*/  UMOV UR4, 0x40 ;  /* 0x0000004000047882 */ /* 0x000fe20000000000 */
[----:B------:R-:W-:Y:S01]  /*2f00*/  NOP ;  /* 0x0000000000007918 */ /* 0x000fe20000000000 */
[----:B------:R-:W-:Y:S01]  /*2f10*/  UMOV UR6, 0x400 ;  /* 0x0000040000067882 */ /* 0x000fe20000000000 */
[----:B--2---:R-:W-:Y:S02]  /*2f20*/  ULEA UR5, UR7, UR4, 0x18 ;  /* 0x0000000407057291 */ /* 0x004fe4000f8ec0ff */
[----:B------:R-:W-:-:S07]  /*2f30*/  ULEA UR6, UR7, UR6, 0x18 ;  /* 0x0000000607067291 */ /* 0x000fce000f8ec0ff */
[----:B------:R-:W2:Y:S02]  /*2f40*/  LDS.U8 R0, [UR5+0x1c] ;  /* 0x00001c05ff007984 */ /* 0x000ea40008000000 */
[----:B--2---:R-:W-:-:S13]  /*2f50*/  ISETP.NE.AND P0, PT, R0, RZ, PT ;  /* 0x000000ff0000720c */ /* 0x004fda0003f05270 */
[----:B------:R-:W-:Y:S05]  /*2f60*/  @P0 BRA `(.L_x_56) ;  /* 0x0000000000580947 */ /* 0x000fea0003800000 */
[----:B------:R-:W-:-:S13]  /*2f70*/  ELECT P0, URZ, PT ;  /* 0x0000000000ff782f */ /* 0x000fda0003800000 */
[----:B------:R-:W-:Y:S05]  /*2f80*/  @!P0 BRA `(.L_x_57) ;  /* 0x0000000000608947 */ /* 0x000fea0003800000 */
[----:B------:R-:W-:Y:S01]  /*2f90*/  UMOV UR4, 0x10 ;  /* 0x0000001000047882 */ /* 0x000fe20000000000 */
[----:B------:R-:W-:Y:S01]  /*2fa0*/  HFMA2 R0, -RZ, RZ, 0, 5.9604644775390625e-08 ;  /* 0x00000001ff007431 */ /* 0x000fe200000001ff */
[----:B------:R-:W-:-:S03]  /*2fb0*/  MOV R3, 0xffff ;  /* 0x0000ffff00037802 */ /* 0x000fc60000000f00 */
[----:B------:R-:W-:Y:S04]  /*2fc0*/  DEPBAR.LE SB2, 0x36 ;  /* 0x0000ad800000791a */ /* 0x000fe80000000000 */
[----:B------:R-:W2:Y:S02]  /*2fd0*/  UTCATOMSWS.FIND_AND_SET.ALIGN UP0, UR4, UR4 ;  /* 0x00000004000475e3 */ /* 0x000ea40008000800 */
[----:B--2---:R-:W-:Y:S01]  /*2fe0*/  MOV R4, UR4 ;  /* 0x0000000400047c02 */ /* 0x004fe20008000f00 */
[----:B------:R-:W-:Y:S06]  /*2ff0*/  BRA.U UP0, `(.L_x_58) ;  /* 0x0000000100187547 */ /* 0x000fec000b800000 */
.L_x_59:
[----:B------:R-:W-:Y:S05]  /*3000*/  NANOSLEEP 0x64 ;  /* 0x000000640000795d */ /* 0x000fea0003800000 */
[----:B------:R-:W-:-:S05]  /*3010*/  UMOV UR4, 0x10 ;  /* 0x0000001000047882 */ /* 0x000fca0000000000 */
[----:B------:R-:W-:Y:S04]  /*3020*/  DEPBAR.LE SB2, 0x36 ;  /* 0x0000ad800000791a */ /* 0x000fe80000000000 */
[----:B------:R-:W2:Y:S02]  /*3030*/  UTCATOMSWS.FIND_AND_SET.ALIGN UP0, UR4, UR4 ;  /* 0x00000004000475e3 */ /* 0x000ea40008000800 */
[----:B--2---:R-:W-:Y:S01]  /*3040*/  MOV R4, UR4 ;  /* 0x0000000400047c02 */ /* 0x004fe20008000f00 */
[----:B------:R-:W-:Y:S05]  /*3050*/  BRA.U !UP0, `(.L_x_59) ;  /* 0xfffffffd08e87547 */ /* 0x000fea000b83ffff */
.L_x_58:
[-C--:B------:R-:W-:Y:S02]  /*3060*/  SHF.L.U32 R3, R3, R4.reuse, RZ ;  /* 0x0000000403037219 */ /* 0x080fe400000006ff */
[----:B------:R-:W-:Y:S01]  /*3070*/  SHF.L.U32 R0, R0, R4, RZ ;  /* 0x0000000400007219 */ /* 0x000fe200000006ff */
[----:B------:R-:W-:Y:S02]  /*3080*/  IMAD.SHL.U32 R4, R4, 0x20, RZ ;  /* 0x0000002004047824 */ /* 0x000fe400078e00ff */
[----:B------:R2:W-:Y:S04]  /*3090*/  ATOMS.OR RZ, [UR5+0x14], R3 ;  /* 0x00001403ffff798c */ /* 0x0005e8000b000005 */
[----:B------:R2:W-:Y:S04]  /*30a0*/  ATOMS.OR RZ, [UR5+0x18], R0 ;  /* 0x00001800ffff798c */ /* 0x0005e8000b000005 */
[----:B------:R2:W-:Y:S01]  /*30b0*/  STS [UR6+0x140], R4 ;  /* 0x00014004ff007988 */ /* 0x0005e20008000806 */
[----:B------:R-:W-:Y:S05]  /*30c0*/  BRA `(.L_x_57) ;  /* 0x0000000000107947 */ /* 0x000fea0003800000 */
.L_x_56:
[----:B------:R-:W-:Y:S02]  /*30d0*/  MOV R0, 0xffffffff ;  /* 0xffffffff00007802 */ /* 0x000fe40000000f00 */
[----:B------:R-:W-:-:S03]  /*30e0*/  MOV R4, 0x3110 ;  /* 0x0000311000047802 */ /* 0x000fc60000000f00 */
[----:B------:R2:W-:Y:S04]  /*30f0*/  STS [UR6+0x140], R0 ;  /* 0x00014000ff007988 */ /* 0x0005e80008000806 */
[----:B-12--5:R-:W-:Y:S05]  /*3100*/  CALL.REL.NOINC `($__internal_1_$__cuda_sm10x_tcgen05_guardrail_trap_phase_invalid_during_alloc) ;  /* 0x0000007000587944 */ /* 0x026fea0003c00000 */
.L_x_57:
[----:B------:R-:W-:Y:S05]  /*3110*/  WARPSYNC.ALL ;  /* 0x0000000000007948 */ /* 0x000fea0003800000 */
[----:B------:R-:W3:Y:S01]  /*3120*/  S2UR UR4, SR_CgaCtaId ;  /* 0x00000000000479c3 */ /* 0x000ee20000008800 */
[----:B------:R-:W-:Y:S01]  /*3130*/  UMOV UR26, 0x400 ;  /* 0x00000400001a7882 */ /* 0x000fe20000000000 */
[----:B------:R-:W-:-:S06]  /*3140*/  NOP ;  /* 0x0000000000007918 */ /* 0x000fcc0000000000 */
[----:B------:R-:W-:Y:S06]  /*3150*/  BAR.ARV 0x6, 0xa0 ;  /* 0x0182800000007b1d */ /* 0x000fec0000002000 */
[----:B------:R-:W4:Y:S01]  /*3160*/  LDCU UR5, c[0x0][0x38c] ;  /* 0x00007180ff0577ac */ /* 0x000f220008000800 */
[----:B------:R-:W-:Y:S01]  /*3170*/  LOP3.LUT R2, R2, 0xffff, RZ, 0xc0, !PT ;  /* 0x0000ffff02027812 */ /* 0x000fe200078ec0ff */
[----:B------:R-:W-:Y:S01]  /*3180*/  IMAD.MOV.U32 R11, RZ, RZ, 0x1 ;  /* 0x00000001ff0b7424 */ /* 0x000fe200078e00ff */
[----:B------:R-:W-:Y:S01]  /*3190*/  CS2R R8, SRZ ;  /* 0x0000000000087805 */ /* 0x000fe2000001ff00 */
[----:B------:R-:W1:Y:S01]  /*31a0*/  LDCU UR7, c[0x0][0x38c] ;  /* 0x00007180ff0777ac */ /* 0x000e620008000800 */
[----:B------:R-:W-:Y:S01]  /*31b0*/  R2UR UR27, R2 ;  /* 0x00000000021b72ca */ /* 0x000fe200000e0000 */
[----:B------:R-:W-:Y:S01]  /*31c0*/  IMAD.MOV.U32 R10, RZ, RZ, RZ ;  /* 0x000000ffff0a7224 */ /* 0x000fe200078e00ff */
[----:B------:R-:W-:Y:S01]  /*31d0*/  UMOV UR30, URZ ;  /* 0x000000ff001e7c82 */ /* 0x000fe20008000000 */
[----:B------:R-:W-:Y:S01]  /*31e0*/  UMOV UR24, URZ ;  /* 0x000000ff00187c82 */ /* 0x000fe20008000000 */
[----:B---3--:R-:W-:Y:S01]  /*31f0*/  ULEA UR26, UR4, UR26, 0x18 ;  /* 0x0000001a041a7291 */ /* 0x008fe2000f8ec0ff */
[----:B------:R-:W-:Y:S01]  /*3200*/  UMOV UR38, 0x0 ;  /* 0x0000000000267882 */ /* 0x000fe20000000000 */
[----:B------:R-:W-:-:S02]  /*3210*/  UMOV UR39, 0x4400490 ;  /* 0x0440049000277882 */ /* 0x000fc40000000000 */
[----:B------:R-:W-:Y:S02]  /*3220*/  UIADD3 UR4, UPT, UPT, UR26, 0x8800, URZ ;  /* 0x000088001a047890 */ /* 0x000fe4000fffe0ff */
[----:B------:R-:W-:Y:S02]  /*3230*/  UIADD3 UR6, UPT, UPT, UR26, 0x10800, URZ ;  /* 0x000108001a067890 */ /* 0x000fe4000fffe0ff */
[----:B----4-:R-:W-:Y:S01]  /*3240*/  UIADD3 UR5, UPT, UPT, UR5, 0x3f, URZ ;  /* 0x0000003f05057890 */ /* 0x010fe2000fffe0ff */
[----:B--2---:R-:W2:Y:S01]  /*3250*/  LDS R0, [UR26+0x140] ;  /* 0x0001401aff007984 */ /* 0x004ea20008000800 */
[----:B-1----:R-:W-:Y:S01]  /*3260*/  UMOV UR36, 0x0 ;  /* 0x0000000000247882 */ /* 0x002fe20000000000 */
[----:B------:R-:W-:Y:S01]  /*3270*/  UMOV UR37, 0x4400490 ;  /* 0x0440049000257882 */ /* 0x000fe20000000000 */
[----:B------:R-:W-:Y:S02]  /*3280*/  USHF.R.S32.HI UR40, URZ, 0x1f, UR5 ;  /* 0x0000001fff287899 */ /* 0x000fe40008011405 */
[----:B------:R-:W-:-:S02]  /*3290*/  UISETP.GE.AND UP4, UPT, UR7, 0x1, UPT ;  /* 0x000000010700788c */ /* 0x000fc4000bf86270 */
[----:B------:R-:W-:Y:S02]  /*32a0*/  ULEA.HI UR40, UR40, UR5, URZ, 0x6 ;  /* 0x0000000528287291 */ /* 0x000fe4000f8f30ff */
[----:B------:R-:W-:Y:S02]  /*32b0*/  USHF.R.U32.HI UR5, URZ, 0x4, UR4 ;  /* 0x00000004ff057899 */ /* 0x000fe40008011604 */
[----:B------:R-:W-:Y:S02]  /*32c0*/  USHF.R.S32.HI UR40, URZ, 0x6, UR40 ;  /* 0x00000006ff287899 */ /* 0x000fe40008011428 */
[----:B------:R-:W-:Y:S02]  /*32d0*/  USHF.R.U32.HI UR4, URZ, 0x4, UR6 ;  /* 0x00000004ff047899 */ /* 0x000fe40008011606 */
[----:B------:R-:W-:Y:S02]  /*32e0*/  UISETP.LT.AND UP0, UPT, UR40, 0x1, UPT ;  /* 0x000000012800788c */ /* 0x000fe4000bf01270 */
[----:B------:R-:W-:-:S02]  /*32f0*/  ULOP3.LUT UR5, UR5, 0x3fff, URZ, 0xc0, !UPT ;  /* 0x00003fff05057892 */ /* 0x000fc4000f8ec0ff */
[----:B------:R-:W-:Y:S02]  /*3300*/  ULOP3.LUT UR4, UR4, 0x3fff, URZ, 0xc0, !UPT ;  /* 0x00003fff04047892 */ /* 0x000fe4000f8ec0ff */
[----:B------:R-:W-:Y:S02]  /*3310*/  USEL UR41, UR40, 0x1, !UP0 ;  /* 0x0000000128297887 */ /* 0x000fe4000c000000 */
[----:B------:R-:W-:Y:S02]  /*3320*/  ULOP3.LUT UR28, UR5, 0x10000, URZ, 0xfc, !UPT ;  /* 0x00010000051c7892 */ /* 0x000fe4000f8efcff */
[----:B------:R-:W-:Y:S02]  /*3330*/  ULOP3.LUT UR29, UR4, 0x10000, URZ, 0xfc, !UPT ;  /* 0x00010000041d7892 */ /* 0x000fe4000f8efcff */
[----:B------:R-:W-:Y:S01]  /*3340*/  UIADD3 UR41, UPT, UPT, -UR41, URZ, URZ ;  /* 0x000000ff29297290 */ /* 0x000fe2000fffe1ff */
[----:B------:R-:W-:Y:S01]  /*3350*/  UMOV UR34, 0x0 ;  /* 0x0000000000227882 */ /* 0x000fe20000000000 */
[----:B------:R-:W-:Y:S01]  /*3360*/  UMOV UR35, 0x4400490 ;  /* 0x0440049000237882 */ /* 0x000fe20000000000 */
[----:B------:R-:W-:Y:S01]  /*3370*/  UMOV UR32, 0x0 ;  /* 0x0000000000207882 */ /* 0x000fe20000000000 */
[----:B------:R-:W-:Y:S01]  /*3380*/  UMOV UR33, 0x4400490 ;  /* 0x0440049000217882 */ /* 0x000fe20000000000 */
[----:B--2---:R-:W-:-:S15]  /*3390*/  R2UR UR42, R0 ;  /* 0x00000000002a72ca */ /* 0x004fde00000e0000 */
.L_x_66:
[----:B------:R-:W-:Y:S02]  /*33a0*/  LEA R0, R10, UR26, 0x3 ;  /* 0x0000001a0a007c11 */ /* 0x000fe4000f8e18ff */
[----:B------:R-:W-:Y:S02]  /*33b0*/  SHF.L.U32 R5, R9, 0x1f, RZ ;  /* 0x0000001f09057819 */ /* 0x000fe400000006ff */
[----:B------:R-:W-:Y:S01]  /*33c0*/  PLOP3.LUT P0, PT, PT, PT, UP4, 0x80, 0x8 ;  /* 0x000000000008781c */ /* 0x000fe20003f0f048 */
[----:B------:R-:W-:Y:S01]  /*33d0*/  VIADD R3, R0, 0xa0 ;  /* 0x000000a000037836 */ /* 0x000fe20000000000 */
[----:B-1----:R-:W1:Y:S02]  /*33e0*/  SYNCS.PHASECHK.TRANS64.TRYWAIT P1, [R0+URZ+0x90], R5 ;  /* 0x00009005000075a7 */ /* 0x002e6400080211ff */
[----:B-1-3--:R-:W-:Y:S09]  /*33f0*/  @!P1 BRA `(.L_x_60) ;  /* 0x00000064009c9947 */ /* 0x00aff20003800000 */
.L_x_153:
[----:B------:R-:W-:Y:S01]  /*3400*/  LEA R4, R10, UR26, 0x4 ;  /* 0x0000001a0a047c11 */ /* 0x000fe2000f8e20ff */
[----:B------:R-:W-:Y:S01]  /*3410*/  @UP4 ULEA UR4, UR24, UR26, 0x3 ;  /* 0x0000001a18044291 */ /* 0x000fe2000f8e18ff */
[----:B------:R-:W-:Y:S01]  /*3420*/  PLOP3.LUT P2, PT, PT, PT, PT, 0x80, 0x8 ;  /* 0x000000000008781c */ /* 0x000fe20003f4f070 */
[----:B------:R-:W-:Y:S01]  /*3430*/  ULEA UR31, UR30, UR26, 0x3 ;  /* 0x0000001a1e1f7291 */ /* 0x000fe2000f8e18ff */
[----:B------:R-:W-:Y:S02]  /*3440*/  PRMT R3, RZ, 0x654, R3 ;  /* 0x00000654ff037816 */ /* 0x000fe40000000003 */
[----:B-1----:R-:W1:Y:S01]  /*3450*/  LDS.128 R4, [R4+0x120] ;  /* 0x0001200004047984 */ /* 0x002e620000000c00 */
[----:B------:R-:W-:Y:S02]  /*3460*/  @P0 SHF.L.U32 R2, R8, 0x1f, RZ ;  /* 0x0000001f08020819 */ /* 0x000fe400000006ff */
[----:B------:R-:W-:Y:S01]  /*3470*/  SHF.L.U32 R0, R11, 0x1f, RZ ;  /* 0x0000001f0b007819 */ /* 0x000fe200000006ff */
[----:B------:R-:W-:Y:S01]  /*3480*/  @!PT LDS RZ, [RZ] ;  /* 0x00000000fffff984 */ /* 0x000fe20000000800 */
[----:B------:R-:W-:Y:S01]  /*3490*/  @!PT LDS RZ, [RZ] ;  /* 0x00000000fffff984 */ /* 0x000fe20000000800 */
[----:B------:R-:W-:Y:S01]  /*34a0*/  @!PT LDS RZ, [RZ] ;  /* 0x00000000fffff984 */ /* 0x000fe20000000800 */
[----:B------:R-:W-:Y:S01]  /*34b0*/  @!PT LDS RZ, [RZ] ;  /* 0x00000000fffff984 */ /* 0x000fe20000000800 */
[----:B------:R2:W-:Y:S06]  /*34c0*/  MEMBAR.ALL.CTA ;  /* 0x0000000000007992 */ /* 0x0005ec0000008000 */
[----:B--2---:R-:W2:Y:S02]  /*34d0*/  FENCE.VIEW.ASYNC.S ;  /* 0x00000000000073c6 */ /* 0x004ea40000000000 */
[----:B--2---:R2:W-:Y:S01]  /*34e0*/  SYNCS.ARRIVE.TRANS64.RED.A1T0 RZ, [R3+URZ], RZ ;  /* 0x000000ff03ff79a7 */ /* 0x0045e200081004ff */
[----:B------:R2:W3:Y:S01]  /*34f0*/  @P0 SYNCS.PHASECHK.TRANS64.TRYWAIT P2, [UR4], R2 ;  /* 0x00000002ff0005a7 */ /* 0x0004e20008041104 */
[----:B------:R-:W-:Y:S01]  /*3500*/  ULEA.HI UR4, UR30, UR30, URZ, 0x1 ;  /* 0x0000001e1e047291 */ /* 0x000fe2000f8f08ff */
[----:B-1----:R-:W-:-:S03]  /*3510*/  LOP3.LUT P1, RZ, R6, 0x1, RZ, 0xc0, !PT ;  /* 0x0000000106ff7812 */ /* 0x002fc6000782c0ff */
[----:B------:R-:W-:Y:S02]  /*3520*/  USHF.L.U32 UR11, UR4, 0x7, URZ ;  /* 0x00000007040b7899 */ /* 0x000fe400080006ff */
[----:B------:R-:W-:Y:S02]  /*3530*/  ULOP3.LUT UR4, UR4, 0xffe, URZ, 0xc0, !UPT ;  /* 0x00000ffe04047892 */ /* 0x000fe4000f8ec0ff */
[----:B------:R-:W-:Y:S02]  /*3540*/  ULOP3.LUT UR11, UR11, 0xffffff00, URZ, 0xc0, !UPT ;  /* 0xffffff000b0b7892 */ /* 0x000fe4000f8ec0ff */
[----:B------:R-:W-:Y:S02]  /*3550*/  UIADD3 UR4, UPT, UPT, -UR4, UR30, URZ ;  /* 0x0000001e04047290 */ /* 0x000fe4000fffe1ff */
[----:B------:R-:W-:Y:S01]  /*3560*/  UIADD3 UR11, UPT, UPT, UR42, UR11, URZ ;  /* 0x0000000b2a0b7290 */ /* 0x000fe2000fffe0ff */
[----:B------:R-:W1:Y:S03]  /*3570*/  SYNCS.PHASECHK.TRANS64.TRYWAIT P0, [UR31+0xd0], R0 ;  /* 0x0000d000ff0075a7 */ /* 0x000e66000800111f */
[----:B------:R-:W-:Y:S01]  /*3580*/  ULEA UR11, UR4, UR11, 0x14 ;  /* 0x0000000b040b7291 */ /* 0x000fe2000f8ea0ff */
[----:B-123--:R-:W-:Y:S11]  /*3590*/  @!P0 BRA `(.L_x_61) ;  /* 0x0000006400488947 */ /* 0x00eff60003800000 */
.L_x_155:
[----:B------:R-:W-:Y:S01]  /*35a0*/  IADD3 R10, PT, PT, R10, 0x1, RZ ;  /* 0x000000010a0a7810 */ /* 0x000fe20007ffe0ff */
[----:B------:R-:W-:Y:S06]  /*35b0*/  BRA.U !UP4, `(.L_x_62) ;  /* 0x000000010cc07547 */ /* 0x000fec000b800000 */
[----:B------:R-:W-:Y:S01]  /*35c0*/  UPLOP3.LUT UP2, UPT, UPT, UPT, UPT, 0x40, 0x4 ;  /* 0x000000000004789c */ /* 0x000fe20003f4e870 */
[----:B------:R-:W-:Y:S01]  /*35d0*/  UMOV UR23, UR41 ;  /* 0x0000002900177c82 */ /* 0x000fe20008000000 */
[----:B------:R-:W-:Y:S01]  /*35e0*/  UMOV UR22, UR40 ;  /* 0x0000002800167c82 */ /* 0x000fe20008000000 */
[----:B------:R-:W-:-:S08]  /*35f0*/  UMOV UR10, UR24 ;  /* 0x00000018000a7c82 */ /* 0x000fd00008000000 */
.L_x_65:
[----:B------:R-:W-:Y:S02]  /*3600*/  UIADD3 UR23, UPT, UPT, UR23, 0x1, URZ ;  /* 0x0000000117177890 */ /* 0x000fe4000fffe0ff */
[----:B--2---:R-:W-:Y:S02]  /*3610*/  ULEA UR5, UR10, UR26, 0x3 ;  /* 0x0000001a0a057291 */ /* 0x004fe4000f8e18ff */
[----:B------:R-:W-:Y:S01]  /*3620*/  UISETP.NE.AND UP3, UPT, UR23, URZ, UPT ;  /* 0x000000ff1700728c */ /* 0x000fe2000bf65270 */
[----:B---3--:R-:W-:Y:S10]  /*3630*/  @P2 BRA `(.L_x_63) ;  /* 0x00000000000c2947 */ /* 0x008ff40003800000 */
[----:B-1----:R-:W-:Y:S04]  /*3640*/  SHF.L.U32 R3, R8, 0x1f, RZ ;  /* 0x0000001f08037819 */ /* 0x002fe800000006ff */
[----:B------:R-:W1:Y:S02]  /*3650*/  SYNCS.PHASECHK.TRANS64.TRYWAIT P0, [UR5], R3 ;  /* 0x00000003ff0075a7 */ /* 0x000e640008001105 */
[----:B-1----:R-:W-:Y:S05]  /*3660*/  @!P0 BRA `(.L_x_64) ;  /* 0x00000064002c8947 */ /* 0x002fea0003800000 */
.L_x_63:
[----:B------:R-:W-:Y:S01]  /*3670*/  UISETP.NE.AND UP0, UPT, UR22, 0x1, UPT ;  /* 0x000000011600788c */ /* 0x000fe2000bf05270 */
[----:B------:R-:W-:Y:S01]  /*3680*/  PLOP3.LUT P2, PT, PT, PT, PT, 0x80, 0x8 ;  /* 0x000000000008781c */ /* 0x000fe20003f4f070 */
[----:B------:R-:W-:Y:S02]  /*3690*/  UIADD3 UR4, UPT, UPT, UR10, 0x1, URZ ;  /* 0x000000010a047890 */ /* 0x000fe4000fffe0ff */
[----:B------:R-:W-:Y:S02]  /*36a0*/  UIADD3 UR25, UPT, UPT, UR5, 0x20, URZ ;  /* 0x0000002005197890 */ /* 0x000fe4000fffe0ff */
[----:B------:R-:W-:Y:S01]  /*36b0*/  UISETP.NE.AND UP1, UPT, UR4, 0x4, UPT ;  /* 0x000000040400788c */ /* 0x000fe2000bf25270 */
[----:B------:R-:W-:Y:S01]  /*36c0*/  PLOP3.LUT P0, PT, PT, PT, UP0, 0x80, 0x8 ;  /* 0x000000000008781c */ /* 0x000fe20003f0f008 */
[----:B------:R-:W-:Y:S02]  /*36d0*/  UIADD3 UR22, UPT, UPT, UR22, -0x1, URZ ;  /* 0xffffffff16167890 */ /* 0x000fe4000fffe0ff */
[----:B------:R-:W-:Y:S02]  /*36e0*/  USEL UR6, URZ, 0x1, UP1 ;  /* 0x00000001ff067887 */ /* 0x000fe40008800000 */
[----:B------:R-:W-:Y:S01]  /*36f0*/  USEL UR24, UR4, URZ, UP1 ;  /* 0x000000ff04187287 */ /* 0x000fe20008800000 */
[----:B------:R-:W-:Y:S01]  /*3700*/  UMOV UR7, 0x40004040 ;  /* 0x4000404000077882 */ /* 0x000fe20000000000 */
[----:B------:R-:W-:Y:S02]  /*3710*/  UMOV UR5, 0x40004040 ;  /* 0x4000404000057882 */ /* 0x000fe40000000000 */
[----:B------:R-:W-:Y:S01]  /*3720*/  @UP0 ULEA UR4, UR24, UR26, 0x3 ;  /* 0x0000001a18040291 */ /* 0x000fe2000f8e18ff */
[----:B------:R-:W-:Y:S01]  /*3730*/  LOP3.LUT R8, R8, UR6, RZ, 0x3c, !PT ;  /* 0x0000000608087c12 */ /* 0x000fe2000f8e3cff */
[----:B------:R-:W-:Y:S01]  /*3740*/  ULEA UR6, UR10, UR29, 0xb ;  /* 0x0000001d0a067291 */ /* 0x000fe2000f8e58ff */
[----:B------:R-:W-:Y:S02]  /*3750*/  UMOV UR21, 0x40004040 ;  /* 0x4000404000157882 */ /* 0x000fe40000000000 */
[----:B-1----:R-:W-:Y:S01]  /*3760*/  @P0 SHF.L.U32 R0, R8, 0x1f, RZ ;  /* 0x0000001f08000819 */ /* 0x002fe200000006ff */
[----:B------:R-:W-:Y:S02]  /*3770*/  UIADD3 UR20, UPT, UPT, UR6, 0x2, URZ ;  /* 0x0000000206147890 */ /* 0x000fe4000fffe0ff */
[----:B------:R-:W-:Y:S01]  /*3780*/  UIADD3 UR16, UPT, UPT, UR6, 0x4, URZ ;  /* 0x0000000406107890 */ /* 0x000fe2000fffe0ff */
[----:B------:R2:W3:Y:S01]  /*3790*/  @P0 SYNCS.PHASECHK.TRANS64.TRYWAIT P2, [UR4], R0 ;  /* 0x00000000ff0005a7 */ /* 0x0004e20008041104 */
[----:B------:R-:W-:Y:S02]  /*37a0*/  ULEA UR4, UR10, UR28, 0x9 ;  /* 0x0000001c0a047291 */ /* 0x000fe4000f8e48ff */
[----:B------:R-:W-:Y:S02]  /*37b0*/  UIADD3 UR12, UPT, UPT, UR6, 0x6, URZ ;  /* 0x00000006060c7890 */ /* 0x000fe4000fffe0ff */
[----:B------:R-:W-:Y:S02]  /*37c0*/  UIADD3 UR18, UPT, UPT, UR4, 0x2, URZ ;  /* 0x0000000204127890 */ /* 0x000fe4000fffe0ff */
[----:B------:R-:W-:Y:S02]  /*37d0*/  UIADD3 UR14, UPT, UPT, UR4, 0x4, URZ ;  /* 0x00000004040e7890 */ /* 0x000fe4000fffe0ff */
[----:B------:R-:W-:Y:S01]  /*37e0*/  UIADD3 UR8, UPT, UPT, UR4, 0x6, URZ ;  /* 0x0000000604087890 */ /* 0x000fe2000fffe0ff */
[----:B------:R2:W-:Y:S01]  /*37f0*/  UTCHMMA gdesc[UR4], gdesc[UR6], tmem[UR11], tmem[UR38], idesc[UR39], UP2 ;  /* 0x00ff2606040075ea */ /* 0x0005e2000900000b */
[----:B------:R-:W-:Y:S01]  /*3800*/  UPLOP3.LUT UP2, UPT, UPT, UPT, UPT, 0x80, 0x8 ;  /* 0x000000000008789c */ /* 0x000fe20003f4f070 */
[----:B------:R-:W-:Y:S01]  /*3810*/  UMOV UR19, 0x40004040 ;  /* 0x4000404000137882 */ /* 0x000fe20000000000 */
[----:B------:R-:W-:Y:S01]  /*3820*/  UMOV UR17, 0x40004040 ;  /* 0x4000404000117882 */ /* 0x000fe20000000000 */
[----:B------:R2:W-:Y:S01]  /*3830*/  UTCHMMA gdesc[UR18], gdesc[UR20], tmem[UR11], tmem[UR36], idesc[UR37], UPT ;  /* 0x00ff2414120075ea */ /* 0x0005e2000b80000b */
[----:B------:R-:W-:Y:S01]  /*3840*/  UMOV UR15, 0x40004040 ;  /* 0x40004040000f7882 */ /* 0x000fe20000000000 */
[----:B------:R-:W-:Y:S01]  /*3850*/  UMOV UR13, 0x40004040 ;  /* 0x40004040000d7882 */ /* 0x000fe20000000000 */
[----:B------:R-:W-:Y:S01]  /*3860*/  UMOV UR9, 0x40004040 ;  /* 0x4000404000097882 */ /* 0x000fe20000000000 */
[----:B------:R2:W-:Y:S01]  /*3870*/  UTCHMMA gdesc[UR14], gdesc[UR16], tmem[UR11], tmem[UR34], idesc[UR35], UPT ;  /* 0x00ff22100e0075ea */ /* 0x0005e2000b80000b */
[----:B------:R2:W-:Y:S01]  /*3880*/  UTCHMMA gdesc[UR8], gdesc[UR12], tmem[UR11], tmem[UR32], idesc[UR33], UPT ;  /* 0x00ff200c080075ea */ /* 0x0005e2000b80000b */
[----:B------:R2:W-:Y:S01]  /*3890*/  UTCBAR.MULTICAST [UR25], URZ, UR27 ;  /* 0x000000ff190073e9 */ /* 0x0005e2000800081b */
[----:B------:R-:W-:Y:S01]  /*38a0*/  UMOV UR10, UR24 ;  /* 0x00000018000a7c82 */ /* 0x000fe20008000000 */
[----:B------:R-:W-:Y:S05]  /*38b0*/  BRA.U UP3, `(.L_x_65) ;  /* 0xfffffffd03507547 */ /* 0x000fea000b83ffff */
.L_x_62:
[----:B--2---:R-:W-:Y:S01]  /*38c0*/  UIADD3 UR4, UPT, UPT, UR30, 0x1, URZ ;  /* 0x000000011e047890 */ /* 0x004fe2000fffe0ff */
[C---:B------:R-:W-:Y:S01]  /*38d0*/  ISETP.NE.AND P0, PT, R10.reuse, 0x2, PT ;  /* 0x000000020a00780c */ /* 0x040fe20003f05270 */
[----:B------:R-:W-:Y:S02]  /*38e0*/  UIADD3 UR5, UPT, UPT, UR31, 0xb0, URZ ;  /* 0x000000b01f057890 */ /* 0x000fe4000fffe0ff */
[----:B------:R-:W-:Y:S01]  /*38f0*/  UISETP.NE.AND UP0, UPT, UR4, 0x4, UPT ;  /* 0x000000040400788c */ /* 0x000fe2000bf05270 */
[----:B-1----:R-:W-:Y:S02]  /*3900*/  SEL R0, RZ, 0x1, P0 ;  /* 0x00000001ff007807 */ /* 0x002fe40000000000 */
[----:B------:R-:W-:Y:S01]  /*3910*/  SEL R10, R10, RZ, P0 ;  /* 0x000000ff0a0a7207 */ /* 0x000fe20000000000 */
[----:B------:R-:W-:Y:S01]  /*3920*/  USEL UR6, URZ, 0x1, UP0 ;  /* 0x00000001ff067887 */ /* 0x000fe20008000000 */
[----:B------:R-:W-:Y:S01]  /*3930*/  LOP3.LUT R9, R9, R0, RZ, 0x3c, !PT ;  /* 0x0000000009097212 */ /* 0x000fe200078e3cff */
[----:B------:R-:W-:Y:S01]  /*3940*/  USEL UR30, UR4, URZ, UP0 ;  /* 0x000000ff041e7287 */ /* 0x000fe20008000000 */
[----:B------:R1:W-:Y:S03]  /*3950*/  UTCBAR [UR5], URZ ;  /* 0x000000ff050073e9 */ /* 0x0003e600080000ff */
[----:B------:R-:W-:Y:S01]  /*3960*/  LOP3.LUT R11, R11, UR6, RZ, 0x3c, !PT ;  /* 0x000000060b0b7c12 */ /* 0x000fe2000f8e3cff */
[----:B------:R-:W-:Y:S07]  /*3970*/  @P1 BRA `(.L_x_66) ;  /* 0xfffffff800881947 */ /* 0x000fee000383ffff */
[----:B------:R-:W2:Y:S01]  /*3980*/  S2UR UR8, SR_CgaCtaId ;  /* 0x00000000000879c3 */ /* 0x000ea20000008800 */
[----:B------:R-:W-:Y:S01]  /*3990*/  ELECT P0, URZ, PT ;  /* 0x0000000000ff782f */ /* 0x000fe20003800000 */
[----:B------:R-:W-:Y:S01]  /*39a0*/  IMAD.MOV.U32 R0, RZ, RZ, 0x1 ;  /* 0x00000001ff007424 */ /* 0x000fe200078e00ff */
[----:B------:R-:W-:Y:S01]  /*39b0*/  UIADD3 UR26, UPT, UPT, UR26, 0xd0, URZ ;  /* 0x000000d01a1a7890 */ /* 0x000fe2000fffe0ff */
[----:B------:R-:W-:Y:S01]  /*39c0*/  SHF.L.U32 R3, R11, 0x1f, RZ ;  /* 0x0000001f0b037819 */ /* 0x000fe200000006ff */
[----:B------:R-:W-:-:S03]  /*39d0*/  UMOV UR4, 0x40 ;  /* 0x0000004000047882 */ /* 0x000fc60000000000 */
[----:B------:R-:W-:Y:S01]  /*39e0*/  UVIRTCOUNT.DEALLOC.SMPOOL 0x80 ;  /* 0x000000800000784c */ /* 0x000fe20000000000 */
[----:B--2---:R-:W-:Y:S02]  /*39f0*/  ULEA UR8, UR8, UR4, 0x18 ;  /* 0x0000000408087291 */ /* 0x004fe4000f8ec0ff */
[----:B------:R-:W-:-:S07]  /*3a00*/  ULEA UR4, UR30, UR26, 0x3 ;  /* 0x0000001a1e047291 */ /* 0x000fce000f8e18ff */
[----:B------:R2:W-:Y:S02]  /*3a10*/  @P0 STS.U8 [UR8+0x1c], R0 ;  /* 0x00001c00ff000988 */ /* 0x0005e40008000008 */
[----:B------:R-:W4:Y:S02]  /*3a20*/  SYNCS.PHASECHK.TRANS64.TRYWAIT P0, [UR4], R3 ;  /* 0x00000003ff0075a7 */ /* 0x000f240008001104 */
[----:B--2-4-:R-:W-:Y:S05]  /*3a30*/  @!P0 BRA `(.L_x_67) ;  /* 0x0000006000508947 */ /* 0x014fea0003800000 */
.L_x_158:
[----:B------:R-:W-:-:S04]  /*3a40*/  UIADD3 UR4, UPT, UPT, UR30, 0x1, URZ ;  /* 0x000000011e047890 */ /* 0x000fc8000fffe0ff */
[----:B------:R-:W-:-:S04]  /*3a50*/  UISETP.NE.AND UP0, UPT, UR4, 0x4, UPT ;  /* 0x000000040400788c */ /* 0x000fc8000bf05270 */
[----:B------:R-:W-:Y:S02]  /*3a60*/  USEL UR6, URZ, 0x1, UP0 ;  /* 0x00000001ff067887 */ /* 0x000fe40008000000 */
[----:B------:R-:W-:-:S04]  /*3a70*/  USEL UR4, UR4, URZ, UP0 ;  /* 0x000000ff04047287 */ /* 0x000fc80008000000 */
[----:B-1----:R-:W-:Y:S01]  /*3a80*/  ULEA UR5, UR4, UR26, 0x3 ;  /* 0x0000001a04057291 */ /* 0x002fe2000f8e18ff */
[----:B------:R-:W-:-:S04]  /*3a90*/  LOP3.LUT R2, R11, UR6, RZ, 0x3c, !PT ;  /* 0x000000060b027c12 */ /* 0x000fc8000f8e3cff */
[----:B--2---:R-:W-:-:S04]  /*3aa0*/  SHF.L.U32 R3, R2, 0x1f, RZ ;  /* 0x0000001f02037819 */ /* 0x004fc800000006ff */
[----:B------:R-:W1:Y:S02]  /*3ab0*/  SYNCS.PHASECHK.TRANS64.TRYWAIT P0, [UR5], R3 ;  /* 0x00000003ff0075a7 */ /* 0x000e640008001105 */
[----:B-1----:R-:W-:Y:S05]  /*3ac0*/  @!P0 BRA `(.L_x_68) ;  /* 0x0000006000448947 */ /* 0x002fea0003800000 */
.L_x_160:
        /* <DEDUP_REMOVED lines=9> */
.L_x_162:
[----:B------:R-:W-:-:S04]  /*3b60*/  UIADD3 UR4, UPT, UPT, UR4, 0x1, URZ ;  /* 0x0000000104047890 */ /* 0x000fc8000fffe0ff */
[----:B------:R-:W-:-:S04]  /*3b70*/  UISETP.NE.AND UP0, UPT, UR4, 0x4, UPT ;  /* 0x000000040400788c */ /* 0x000fc8000bf05270 */
[----:B------:R-:W-:Y:S02]  /*3b80*/  USEL UR5, URZ, 0x1, UP0 ;  /* 0x00000001ff057887 */ /* 0x000fe40008000000 */
[----:B------:R-:W-:-:S04]  /*3b90*/  USEL UR4, UR4, URZ, UP0 ;  /* 0x000000ff04047287 */ /* 0x000fc80008000000 */
[----:B------:R-:W-:Y:S01]  /*3ba0*/  ULEA UR4, UR4, UR26, 0x3 ;  /* 0x0000001a04047291 */ /* 0x000fe2000f8e18ff */
[----:B-1----:R-:W-:-:S04]  /*3bb0*/  LOP3.LUT R3, R2, UR5, RZ, 0x3c, !PT ;  /* 0x0000000502037c12 */ /* 0x002fc8000f8e3cff */
[----:B------:R-:W-:-:S04]  /*3bc0*/  SHF.L.U32 R3, R3, 0x1f, RZ ;  /* 0x0000001f03037819 */ /* 0x000fc800000006ff */
[----:B------:R-:W1:Y:S02]  /*3bd0*/  SYNCS.PHASECHK.TRANS64.TRYWAIT P0, [UR4], R3 ;  /* 0x00000003ff0075a7 */ /* 0x000e640008001104 */
[----:B-1----:R-:W-:Y:S05]  /*3be0*/  @!P0 BRA `(.L_x_70) ;  /* 0x00000060002c8947 */ /* 0x002fea0003800000 */
.L_x_164:
[----:B------:R-:W-:Y:S01]  /*3bf0*/  NOP ;  /* 0x0000000000007918 */ /* 0x000fe20000000000 */
[----:B-1----:R-:W1:Y:S01]  /*3c00*/  LDS R0, [UR8+0x14] ;  /* 0x00001408ff007984 */ /* 0x002e620008000800 */
[----:B------:R-:W-:Y:S01]  /*3c10*/  ULOP3.LUT UR4, UR42, 0xffff, URZ, 0xc0, !UPT ;  /* 0x0000ffff2a047892 */ /* 0x000fe2000f8ec0ff */
[----:B------:R-:W-:Y:S01]  /*3c20*/  UMOV UR5, 0xffff ;  /* 0x0000ffff00057882 */ /* 0x000fe20000000000 */
[----:B------:R-:W-:Y:S02]  /*3c30*/  UMOV UR6, 0x1 ;  /* 0x0000000100067882 */ /* 0x000fe40000000000 */
[----:B------:R-:W-:-:S04]  /*3c40*/  USHF.R.U32.HI UR4, URZ, 0x5, UR4 ;  /* 0x00000005ff047899 */ /* 0x000fc80008011604 */
[----:B------:R-:W-:Y:S02]  /*3c50*/  USHF.L.U32 UR5, UR5, UR4, URZ ;  /* 0x0000000405057299 */ /* 0x000fe400080006ff */
[----:B------:R-:W-:-:S04]  /*3c60*/  USHF.L.U32 UR4, UR6, UR4, URZ ;  /* 0x0000000406047299 */ /* 0x000fc800080006ff */
[----:B-1----:R-:W-:-:S04]  /*3c70*/  LOP3.LUT R0, R0, UR5, RZ, 0xc0, !PT ;  /* 0x0000000500007c12 */ /* 0x002fc8000f8ec0ff */
[----:B------:R-:W-:-:S13]  /*3c80*/  ISETP.NE.AND P0, PT, R0, UR5, PT ;  /* 0x0000000500007c0c */ /* 0x000fda000bf05270 */
[----:B------:R-:W-:Y:S05]  /*3c90*/  @P0 BRA `(.L_x_71) ;  /* 0x0000000000580947 */ /* 0x000fea0003800000 */
[----:B------:R-:W1:Y:S02]  /*3ca0*/  LDS R0, [UR8+0x18] ;  /* 0x00001808ff007984 */ /* 0x000e640008000800 */
[----:B-1----:R-:W-:-:S04]  /*3cb0*/  LOP3.LUT R0, R0, UR4, RZ, 0xc0, !PT ;  /* 0x0000000400007c12 */ /* 0x002fc8000f8ec0ff */
[----:B------:R-:W-:-:S13]  /*3cc0*/  ISETP.NE.AND P0, PT, R0, UR4, PT ;  /* 0x0000000400007c0c */ /* 0x000fda000bf05270 */
[----:B------:R-:W-:Y:S05]  /*3cd0*/  @P0 BRA `(.L_x_72) ;  /* 0x00000000003c0947 */ /* 0x000fea0003800000 */
[----:B------:R-:W1:Y:S01]  /*3ce0*/  S2R R2, SR_LANEID ;  /* 0x0000000000027919 */ /* 0x000e620000000000 */
[----:B------:R-:W-:Y:S01]  /*3cf0*/  ULOP3.LUT UR5, URZ, UR5, URZ, 0x33, !UPT ;  /* 0x00000005ff057292 */ /* 0x000fe2000f8e33ff */
[----:B------:R-:W-:Y:S01]  /*3d00*/  LOP3.LUT R4, RZ, UR4, RZ, 0x33, !PT ;  /* 0x00000004ff047c12 */ /* 0x000fe2000f8e33ff */
[----:B------:R-:W-:Y:S02]  /*3d10*/  VOTEU.ANY UR4, UPT, PT ;  /* 0x0000000000047886 */ /* 0x000fe400038e0100 */
[----:B------:R-:W-:Y:S01]  /*3d20*/  UFLO.U32 UR4, UR4 ;  /* 0x00000004000472bd */ /* 0x000fe200080e0000 */
[----:B------:R-:W2:Y:S01]  /*3d30*/  REDUX UR6, R4 ;  /* 0x00000000040673c4 */ /* 0x000ea20000000000 */
[----:B------:R-:W-:-:S06]  /*3d40*/  IMAD.U32 R0, RZ, RZ, UR5 ;  /* 0x00000005ff007e24 */ /* 0x000fcc000f8e00ff */
[----:B------:R4:W-:Y:S01]  /*3d50*/  UTCATOMSWS.AND URZ, UR5 ;  /* 0x0000000500ff79e3 */ /* 0x0009e20008000000 */
[----:B------:R-:W3:Y:S01]  /*3d60*/  REDUX UR7, R0 ;  /* 0x00000000000773c4 */ /* 0x000ee20000000000 */
[----:B-1----:R-:W-:Y:S01]  /*3d70*/  ISETP.EQ.U32.AND P0, PT, R2, UR4, PT ;  /* 0x0000000402007c0c */ /* 0x002fe2000bf02070 */
[----:B--2---:R-:W-:Y:S01]  /*3d80*/  IMAD.U32 R2, RZ, RZ, UR6 ;  /* 0x00000006ff027e24 */ /* 0x004fe2000f8e00ff */
[----:B---3--:R-:W-:-:S11]  /*3d90*/  MOV R3, UR7 ;  /* 0x0000000700037c02 */ /* 0x008fd60008000f00 */
[----:B------:R4:W-:Y:S04]  /*3da0*/  @P0 ATOMS.AND RZ, [UR8+0x14], R3 ;  /* 0x00001403ffff098c */ /* 0x0009e8000a800008 */
[----:B------:R4:W-:Y:S01]  /*3db0*/  @P0 ATOMS.AND RZ, [UR8+0x18], R2 ;  /* 0x00001802ffff098c */ /* 0x0009e2000a800008 */
[----:B------:R-:W-:Y:S05]  /*3dc0*/  BRA `(.L_x_73) ;  /* 0x0000000000147947 */ /* 0x000fea0003800000 */
.L_x_72:
[----:B------:R-:W-:Y:S02]  /*3dd0*/  MOV R2, 0x3df0 ;  /* 0x00003df000027802 */ /* 0x000fe40000000f00 */
[----:B---3-5:R-:W-:Y:S05]  /*3de0*/  CALL.REL.NOINC `($__internal_0_$__cuda_sm10x_tcgen05_guardrail_trap_col_being_dealloced_not_returned_by_alloc) ;  /* 0x0000006400147944 */ /* 0x028fea0003c00000 */
[----:B------:R-:W-:Y:S05]  /*3df0*/  BRA `(.L_x_73) ;  /* 0x0000000000087947 */ /* 0x000fea0003800000 */
.L_x_71:
[----:B------:R-:W-:Y:S02]  /*3e00*/  MOV R2, 0x3e20 ;  /* 0x00003e2000027802 */ /* 0x000fe40000000f00 */
[----:B---3-5:R-:W-:Y:S05]  /*3e10*/  CALL.REL.NOINC `($__internal_2_$__cuda_sm10x_tcgen05_guardrail_trap_unallocated_columns_being_dealloced) ;  /* 0x0000006400207944 */ /* 0x028fea0003c00000 */
.L_x_73:
[----:B------:R-:W-:Y:S01]  /*3e20*/  NOP ;  /* 0x0000000000007918 */ /* 0x000fe20000000000 */
[----:B----4-:R-:W-:Y:S05]  /*3e30*/  EXIT ;  /* 0x000000000000794d */ /* 0x010fea0003800000 */
.L_x_55:
[----:B------:R-:W-:-:S09]  /*3e40*/  UISETP.NE.OR UP0, UPT, UR18, 0x3, !UP3 ;  /* 0x000000031200788c */ /* 0x000fd2000df05670 */
[----:B------:R-:W-:Y:S05]  /*3e50*/  BRA.U UP0, `(.L_x_74) ;  /* 0x0000001100887547 */ /* 0x000fea000b800000 */
[----:B------:R-:W2:Y:S01]  /*3e60*/  LDCU.64 UR4, c[0x0][0x888] ;  /* 0x00011100ff0477ac */ /* 0x000ea20008000a00 */
[----:B------:R-:W3:Y:S01]  /*3e70*/  S2UR UR8, SR_CgaCtaId ;  /* 0x00000000000879c3 */ /* 0x000ee20000008800 */
[----:B------:R-:W-:Y:S02]  /*3e80*/  HFMA2 R9, -RZ, RZ, 0, 0 ;  /* 0x00000000ff097431 */ /* 0x000fe400000001ff */
[----:B------:R-:W-:Y:S01]  /*3e90*/  IMAD.MOV.U32 R11, RZ, RZ, 0x1 ;  /* 0x00000001ff0b7424 */ /* 0x000fe200078e00ff */
[----:B------:R-:W4:Y:S01]  /*3ea0*/  LDCU UR40, c[0x0][0x370] ;  /* 0x00006e00ff2877ac */ /* 0x000f220008000800 */
[----:B------:R-:W-:Y:S01]  /*3eb0*/  IMAD.MOV.U32 R10, RZ, RZ, RZ ;  /* 0x000000ffff0a7224 */ /* 0x000fe200078e00ff */
[----:B------:R-:W-:Y:S01]  /*3ec0*/  MOV R3, 0x2000 ;  /* 0x0000200000037802 */ /* 0x000fe20000000f00 */
[----:B------:R-:W4:Y:S01]  /*3ed0*/  LDCU.128 UR44, c[0x0][0xb10] ;  /* 0x00016200ff2c77ac */ /* 0x000f220008000c00 */
[----:B------:R-:W1:Y:S01]  /*3ee0*/  LDC.64 R12, c[0x0][0x348] ;  /* 0x0000d200ff0c7b82 */ /* 0x000e620000000a00 */
[----:B------:R-:W3:Y:S01]  /*3ef0*/  LDCU UR37, c[0x0][0x374] ;  /* 0x00006e80ff2577ac */ /* 0x000ee20008000800 */
[----:B------:R-:W3:Y:S01]  /*3f00*/  LDCU.64 UR38, c[0x0][0x890] ;  /* 0x00011200ff2677ac */ /* 0x000ee20008000a00 */
[----:B------:R-:W3:Y:S01]  /*3f10*/  LDCU UR15, c[0x0][0xb0c] ;  /* 0x00016180ff0f77ac */ /* 0x000ee20008000800 */
[----:B--2---:R-:W-:Y:S01]  /*3f20*/  UISETP.NE.U32.AND UP0, UPT, UR4, URZ, UPT ;  /* 0x000000ff0400728c */ /* 0x004fe2000bf05070 */
[----:B------:R-:W2:Y:S01]  /*3f30*/  LDCU UR54, c[0x0][0xb20] ;  /* 0x00016400ff3677ac */ /* 0x000ea20008000800 */
[----:B------:R-:W2:Y:S01]  /*3f40*/  LDCU UR4, c[0x0][0xb30] ;  /* 0x00016600ff0477ac */ /* 0x000ea20008000800 */
[----:B------:R-:W-:Y:S01]  /*3f50*/  UMOV UR21, 0x400 ;  /* 0x0000040000157882 */ /* 0x000fe20000000000 */
[----:B----4-:R-:W-:-:S02]  /*3f60*/  UIMAD.WIDE.U32 UR52, UR40, UR44, URZ ;  /* 0x0000002c283472a5 */ /* 0x010fc4000f8e00ff */
[----:B---3--:R-:W-:Y:S02]  /*3f70*/  UIMAD.WIDE.U32 UR6, UR37, UR47, URZ ;  /* 0x0000002f250672a5 */ /* 0x008fe4000f8e00ff */
[----:B------:R-:W-:Y:S02]  /*3f80*/  ULEA UR21, UR8, UR21, 0x18 ;  /* 0x0000001508157291 */ /* 0x000fe4000f8ec0ff */
[----:B------:R-:W-:Y:S02]  /*3f90*/  USEL UR41, URZ, 0x1, UP6 ;  /* 0x00000001ff297887 */ /* 0x000fe4000b000000 */
[----:B------:R-:W-:Y:S02]  /*3fa0*/  UISETP.NE.U32.AND UP6, UPT, UR38, URZ, UPT ;  /* 0x000000ff2600728c */ /* 0x000fe4000bfc5070 */
[----:B------:R-:W-:Y:S02]  /*3fb0*/  UIADD3 UR43, UPT, UPT, UR21, 0x58, URZ ;  /* 0x00000058152b7890 */ /* 0x000fe4000fffe0ff */
[----:B------:R-:W-:-:S02]  /*3fc0*/  UIADD3 UR33, UPT, UPT, UR21, 0x40, URZ ;  /* 0x0000004015217890 */ /* 0x000fc4000fffe0ff */
[----:B------:R-:W-:Y:S02]  /*3fd0*/  UIADD3 UR25, UPT, UPT, UR21, 0x48, URZ ;  /* 0x0000004815197890 */ /* 0x000fe4000fffe0ff */
[----:B------:R-:W-:Y:S02]  /*3fe0*/  UIADD3 UR17, UPT, UPT, UR21, 0x50, URZ ;  /* 0x0000005015117890 */ /* 0x000fe4000fffe0ff */
[----:B------:R-:W-:Y:S02]  /*3ff0*/  UISETP.NE.AND.EX UP5, UPT, UR5, URZ, UPT, UP0 ;  /* 0x000000ff0500728c */ /* 0x000fe4000bfa5300 */
[----:B------:R-:W-:Y:S01]  /*4000*/  UISETP.NE.AND UP0, UPT, UR42, 0x1, UPT ;  /* 0x000000012a00788c */ /* 0x000fe2000bf05270 */
[----:B------:R-:W-:Y:S01]  /*4010*/  UMOV UR52, UR53 ;  /* 0x0000003500347c82 */ /* 0x000fe20008000000 */
[----:B------:R-:W-:Y:S01]  /*4020*/  UMOV UR51, UR7 ;  /* 0x0000000700337c82 */ /* 0x000fe20008000000 */
[----:B------:R-:W-:Y:S02]  /*4030*/  UISETP.NE.AND UP0, UPT, UR15, 0x1, UPT ;  /* 0x000000010f00788c */ /* 0x000fe4000bf05270 */
[----:B------:R-:W-:-:S02]  /*4040*/  UPLOP3.LUT UP4, UPT, UPT, UPT, UPT, 0x40, 0x4 ;  /* 0x000000000004789c */ /* 0x000fc40003f8e870 */
[----:B------:R-:W-:Y:S01]  /*4050*/  UISETP.GE.AND UP2, UPT, UR42, 0x1, UPT ;  /* 0x000000012a00788c */ /* 0x000fe2000bf46270 */
[----:B------:R-:W3:Y:S01]  /*4060*/  LDCU.64 UR22, c[0x0][0xb28] ;  /* 0x00016500ff1677ac */ /* 0x000ee20008000a00 */
[----:B------:R-:W-:Y:S02]  /*4070*/  UISETP.NE.AND.EX UP6, UPT, UR39, URZ, UPT, UP6 ;  /* 0x000000ff2700728c */ /* 0x000fe4000bfc5360 */
[----:B------:R-:W-:Y:S02]  /*4080*/  UPRMT UR43, UR8, 0x654, UR43 ;  /* 0x00000654082b7896 */ /* 0x000fe4000800002b */
[----:B------:R-:W-:Y:S02]  /*4090*/  UPRMT UR50, UR8, 0x654, UR33 ;  /* 0x0000065408327896 */ /* 0x000fe40008000021 */
[----:B------:R-:W-:Y:S02]  /*40a0*/  UPRMT UR49, UR8, 0x654, UR25 ;  /* 0x0000065408317896 */ /* 0x000fe40008000019 */
[----:B------:R-:W-:-:S02]  /*40b0*/  UPRMT UR48, UR8, 0x654, UR17 ;  /* 0x0000065408307896 */ /* 0x000fc40008000011 */
[----:B------:R-:W-:Y:S02]  /*40c0*/  USHF.R.U32.HI UR52, URZ, UR45, UR52 ;  /* 0x0000002dff347299 */ /* 0x000fe40008011634 */
[----:B--2---:R-:W-:Y:S02]  /*40d0*/  USHF.R.U32.HI UR51, URZ, UR54, UR51 ;  /* 0x00000036ff337299 */ /* 0x004fe40008011633 */
[----:B------:R-:W-:Y:S02]  /*40e0*/  UISETP.NE.AND UP0, UPT, UR46, 0x1, UPT ;  /* 0x000000012e00788c */ /* 0x000fe4000bf05270 */
[----:B-1----:R-:W-:-:S11]  /*40f0*/  UISETP.NE.AND UP3, UPT, UR4, 0x1, UPT ;  /* 0x000000010400788c */ /* 0x002fd6000bf65270 */
.L_x_85:
[C---:B------:R-:W-:Y:S02]  /*4100*/  LEA R8, R10.reuse, UR21, 0x3 ;  /* 0x000000150a087c11 */ /* 0x040fe4000f8e18ff */
[----:B------:R-:W-:Y:S02]  /*4110*/  SHF.L.U32 R5, R9, 0x1f, RZ ;  /* 0x0000001f09057819 */ /* 0x000fe400000006ff */
[----:B------:R-:W-:Y:S02]  /*4120*/  LEA R6, R10, UR21, 0x4 ;  /* 0x000000150a067c11 */ /* 0x000fe4000f8e20ff */
[----:B-1----:R-:W1:Y:S02]  /*4130*/  SYNCS.PHASECHK.TRANS64.TRYWAIT P0, [R8+URZ+0x90], R5 ;  /* 0x00009005080075a7 */ /* 0x002e6400080011ff */
[----:B-1----:R-:W-:Y:S05]  /*4140*/  @!P0 BRA `(.L_x_75) ;  /* 0x0000005800ec8947 */ /* 0x002fea0003800000 */
.L_x_165:
[----:B-1----:R-:W1:Y:S01]  /*4150*/  LDS.128 R4, [R6+0x120] ;  /* 0x0001200006047984 */ /* 0x002e620000000c00 */
[----:B------:R-:W-:Y:S01]  /*4160*/  UISETP.GE.AND UP0, UPT, UR42, 0x1, UPT ;  /* 0x000000012a00788c */ /* 0x000fe2000bf06270 */
[----:B------:R-:W-:Y:S01]  /*4170*/  @!PT LDS RZ, [RZ] ;  /* 0x00000000fffff984 */ /* 0x000fe20000000800 */
[----:B------:R-:W-:Y:S01]  /*4180*/  @!PT LDS RZ, [RZ] ;  /* 0x00000000fffff984 */ /* 0x000fe20000000800 */
[----:B------:R-:W-:Y:S01]  /*4190*/  @!PT LDS RZ, [RZ] ;  /* 0x00000000fffff984 */ /* 0x000fe20000000800 */
[----:B------:R-:W-:Y:S01]  /*41a0*/  @!PT LDS RZ, [RZ] ;  /* 0x00000000fffff984 */ /* 0x000fe20000000800 */
[----:B------:R2:W-:Y:S06]  /*41b0*/  MEMBAR.ALL.CTA ;  /* 0x0000000000007992 */ /* 0x0005ec0000008000 */
[----:B--2---:R-:W2:Y:S01]  /*41c0*/  FENCE.VIEW.ASYNC.S ;  /* 0x00000000000073c6 */ /* 0x004ea20000000000 */
[----:B-1----:R-:W-:Y:S11]  /*41d0*/  LOP3.LUT P0, RZ, R6, 0x1, RZ, 0xc0, !PT ;  /* 0x0000000106ff7812 */ /* 0x002ff6000780c0ff */
[----:B------:R-:W-:Y:S02]  /*41e0*/  @!UPT UIADD3 URZ, UPT, UPT, URZ, URZ, URZ ;  /* 0x000000fffffff290 */ /* 0x000fe4000fffe0ff */
[----:B--2---:R-:W-:Y:S01]  /*41f0*/  VOTEU.ANY UP2, P0 ;  /* 0x0000000000ff7886 */ /* 0x004fe20000040100 */
[----:B------:R-:W-:Y:S11]  /*4200*/  PLOP3.LUT P0, PT, PT, PT, UP2, 0x80, 0x8 ;  /* 0x000000000008781c */ /* 0x000ff60003f0f028 */
[----:B------:R-:W-:Y:S02]  /*4210*/  @!UPT UIADD3 URZ, UPT, UPT, URZ, URZ, URZ ;  /* 0x000000fffffff290 */ /* 0x000fe4000fffe0ff */
[----:B------:R-:W-:Y:S02]  /*4220*/  @P0 SHF.R.U32.HI R0, RZ, 0x10, R5 ;  /* 0x00000010ff000819 */ /* 0x000fe40000011605 */
[----:B------:R-:W-:Y:S02]  /*4230*/  @P0 MOV R2, R4 ;  /* 0x0000000400020202 */ /* 0x000fe40000000f00 */
[----:B------:R-:W-:Y:S01]  /*4240*/  @P0 R2UR UR4, R0 ;  /* 0x00000000000402ca */ /* 0x000fe200000e0000 */
[----:B------:R-:W-:Y:S01]  /*4250*/  VIADD R0, R8, 0xa0 ;  /* 0x000000a008007836 */ /* 0x000fe20000000000 */
[----:B------:R-:W-:Y:S02]  /*4260*/  @P0 LOP3.LUT R4, R5, 0xffff, RZ, 0xc0, !PT ;  /* 0x0000ffff05040812 */ /* 0x000fe400078ec0ff */
[----:B------:R-:W-:Y:S02]  /*4270*/  @P0 R2UR UR6, R2 ;  /* 0x00000000020602ca */ /* 0x000fe400000e0000 */
[----:B------:R-:W-:Y:S02]  /*4280*/  PRMT R0, RZ, 0x654, R0 ;  /* 0x00000654ff007816 */ /* 0x000fe40000000000 */
[----:B------:R-:W-:Y:S02]  /*4290*/  @P0 R2UR UR5, R4 ;  /* 0x00000000040502ca */ /* 0x000fe400000e0000 */
[----:B------:R1:W-:Y:S03]  /*42a0*/  SYNCS.ARRIVE.TRANS64.RED.A1T0 RZ, [R0+URZ], RZ ;  /* 0x000000ff00ff79a7 */ /* 0x0003e600081004ff */
[----:B------:R-:W-:Y:S04]  /*42b0*/  @UP2 UMOV UR29, UR4 ;  /* 0x00000004001d2c82 */ /* 0x000fe80008000000 */
[----:B------:R-:W-:Y:S04]  /*42c0*/  @UP2 UMOV UR14, UR6 ;  /* 0x00000006000e2c82 */ /* 0x000fe80008000000 */
[----:B------:R-:W-:Y:S01]  /*42d0*/  @UP2 UMOV UR13, UR5 ;  /* 0x00000005000d2c82 */ /* 0x000fe20008000000 */
[----:B------:R-:W-:Y:S05]  /*42e0*/  BRA.U !UP0, `(.L_x_76) ;  /* 0x0000000108c07547 */ /* 0x000fea000b800000 */
[----:B------:R-:W-:Y:S02]  /*42f0*/  UIMAD.WIDE.U32 UR18, UR13, UR47, URZ ;  /* 0x0000002f0d1272a5 */ /* 0x000fe4000f8e00ff */
[----:B------:R-:W-:Y:S02]  /*4300*/  UP2UR UR16, UPR, URZ, 0x4 ;  /* 0x00000004ff107883 */ /* 0x000fe40008000000 */
[----:B------:R-:W-:Y:S02]  /*4310*/  UISETP.NE.AND UP2, UPT, UR46, 0x1, UPT ;  /* 0x000000012e00788c */ /* 0x000fe4000bf45270 */
[----:B------:R-:W-:Y:S02]  /*4320*/  UIMAD.WIDE.U32 UR26, UR14, UR44, URZ ;  /* 0x0000002c0e1a72a5 */ /* 0x000fe4000f8e00ff */
[----:B------:R-:W-:Y:S02]  /*4330*/  USEL UR4, UR37, UR51, !UP2 ;  /* 0x0000003325047287 */ /* 0x000fe4000d000000 */
[----:B------:R-:W-:Y:S02]  /*4340*/  UISETP.NE.AND UP0, UPT, UR15, 0x1, UPT ;  /* 0x000000010f00788c */ /* 0x000fe4000bf05270 */
[----:B------:R-:W-:Y:S02]  /*4350*/  UP2UR UR20, UPR, URZ, 0x2 ;  /* 0x00000002ff147883 */ /* 0x000fe40008000000 */
[----:B------:R-:W-:Y:S02]  /*4360*/  UISETP.NE.AND UP1, UPT, UR42, 0x1, UPT ;  /* 0x000000012a00788c */ /* 0x000fe4000bf25270 */
[----:B---3--:R-:W-:Y:S02]  /*4370*/  UIMAD.WIDE.U32 UR8, UR4, UR22, URZ ;  /* 0x00000016040872a5 */ /* 0x008fe4000f8e00ff */
[----:B------:R-:W-:Y:S01]  /*4380*/  USEL UR7, UR40, UR52, !UP0 ;  /* 0x0000003428077287 */ /* 0x000fe2000c000000 */
[----:B------:R-:W-:Y:S02]  /*4390*/  UMOV UR5, UR19 ;  /* 0x0000001300057c82 */ /* 0x000fe40008000000 */
[----:B------:R-:W-:Y:S02]  /*43a0*/  USHF.R.U32.HI UR6, URZ, UR54, UR5 ;  /* 0x00000036ff067299 */ /* 0x000fe40008011605 */
[----:B------:R-:W-:Y:S02]  /*43b0*/  UIMAD.WIDE.U32 UR10, UR7, UR22, URZ ;  /* 0x00000016070a72a5 */ /* 0x000fe4000f8e00ff */
[----:B------:R-:W-:Y:S02]  /*43c0*/  USEL UR6, UR13, UR6, !UP2 ;  /* 0x000000060d067287 */ /* 0x000fe4000d000000 */
[----:B------:R-:W-:Y:S01]  /*43d0*/  UISETP.NE.AND UP2, UPT, UR16, URZ, UPT ;  /* 0x000000ff1000728c */ /* 0x000fe2000bf45270 */
[----:B------:R-:W-:Y:S02]  /*43e0*/  UMOV UR5, UR27 ;  /* 0x0000001b00057c82 */ /* 0x000fe40008000000 */
[----:B------:R-:W-:Y:S03]  /*43f0*/  USHF.R.U32.HI UR12, URZ, UR45, UR5 ;  /* 0x0000002dff0c7299 */ /* 0x000fe60008011605 */
[----:B------:R-:W-:Y:S02]  /*4400*/  UMOV UR5, UR9 ;  /* 0x0000000900057c82 */ /* 0x000fe40008000000 */
[----:B------:R-:W-:Y:S03]  /*4410*/  @UP1 USHF.R.U32.HI UR4, URZ, UR23, UR5 ;  /* 0x00000017ff041299 */ /* 0x000fe60008011605 */
[----:B------:R-:W-:Y:S01]  /*4420*/  UMOV UR5, UR11 ;  /* 0x0000000b00057c82 */ /* 0x000fe20008000000 */
[----:B------:R-:W-:Y:S02]  /*4430*/  UIMAD UR4, UR42, UR4, URZ ;  /* 0x000000042a0472a4 */ /* 0x000fe4000f8e02ff */
[----:B------:R-:W-:Y:S02]  /*4440*/  @UP1 USHF.R.U32.HI UR7, URZ, UR23, UR5 ;  /* 0x00000017ff071299 */ /* 0x000fe40008011605 */
[----:B------:R-:W-:Y:S02]  /*4450*/  USEL UR5, UR14, UR12, !UP0 ;  /* 0x0000000c0e057287 */ /* 0x000fe4000c000000 */
[----:B------:R-:W-:Y:S02]  /*4460*/  UIMAD.WIDE.U32 UR10, UR6, UR22, URZ ;  /* 0x00000016060a72a5 */ /* 0x000fe4000f8e00ff */
[----:B------:R-:W-:Y:S02]  /*4470*/  UIMAD UR8, UR42, UR7, URZ ;  /* 0x000000072a0872a4 */ /* 0x000fe4000f8e02ff */
[----:B------:R-:W-:Y:S03]  /*4480*/  UISETP.GE.AND UP0, UPT, UR6, UR4, UPT ;  /* 0x000000040600728c */ /* 0x000fe6000bf06270 */
[----:B------:R-:W-:Y:S01]  /*4490*/  UMOV UR4, UR11 ;  /* 0x0000000b00047c82 */ /* 0x000fe20008000000 */
[----:B------:R-:W-:Y:S02]  /*44a0*/  UISETP.GE.OR UP0, UPT, UR5, UR8, UP0 ;  /* 0x000000080500728c */ /* 0x000fe40008706670 */
[----:B------:R-:W-:Y:S02]  /*44b0*/  USHF.R.U32.HI UR4, URZ, UR23, UR4 ;  /* 0x00000017ff047299 */ /* 0x000fe40008011604 */
[----:B------:R-:W-:Y:S02]  /*44c0*/  UIMAD.WIDE.U32 UR8, UR5, UR22, URZ ;  /* 0x00000016050872a5 */ /* 0x000fe4000f8e00ff */
[----:B------:R-:W-:Y:S04]  /*44d0*/  USEL UR10, UR6, UR4, !UP1 ;  /* 0x00000004060a7287 */ /* 0x000fe8000c800000 */
[----:B------:R-:W-:Y:S01]  /*44e0*/  UIADD3 UR11, UPT, UPT, -UR10, URZ, URZ ;  /* 0x000000ff0a0b7290 */ /* 0x000fe2000fffe1ff */
[----:B------:R-:W-:Y:S02]  /*44f0*/  @!UP0 UMOV UR4, UR9 ;  /* 0x0000000900048c82 */ /* 0x000fe40008000000 */
[----:B------:R-:W-:Y:S02]  /*4500*/  @!UP0 USHF.R.U32.HI UR4, URZ, UR23, UR4 ;  /* 0x00000017ff048299 */ /* 0x000fe40008011604 */
[----:B------:R-:W-:Y:S02]  /*4510*/  UIMAD UR8, UR42, UR11, UR6 ;  /* 0x0000000b2a0872a4 */ /* 0x000fe4000f8e0206 */
[----:B------:R-:W-:Y:S02]  /*4520*/  @!UP0 USEL UR4, UR5, UR4, !UP1 ;  /* 0x0000000405048287 */ /* 0x000fe4000c800000 */
[----:B------:R-:W-:Y:S02]  /*4530*/  UISETP.NE.AND UP1, UPT, UR20, URZ, UPT ;  /* 0x000000ff1400728c */ /* 0x000fe4000bf25270 */
[----:B------:R-:W-:Y:S02]  /*4540*/  @!UP0 UIMAD UR8, UR7, UR8, UR4 ;  /* 0x00000008070882a4 */ /* 0x000fe4000f8e0204 */
[----:B------:R-:W-:Y:S02]  /*4550*/  @!UP0 UIADD3 UR9, UPT, UPT, UR10, -UR4, URZ ;  /* 0x800000040a098290 */ /* 0x000fe4000fffe0ff */
[----:B------:R-:W-:Y:S02]  /*4560*/  UIADD3 UR4, UPT, UPT, -UR5, URZ, URZ ;  /* 0x000000ff05047290 */ /* 0x000fe4000fffe1ff */
[----:B------:R-:W-:Y:S02]  /*4570*/  UIADD3 UR7, UPT, UPT, -UR6, URZ, URZ ;  /* 0x000000ff06077290 */ /* 0x000fe4000fffe1ff */
[----:B------:R-:W-:Y:S02]  /*4580*/  @!UP0 UIMAD UR6, UR9, UR42, UR5 ;  /* 0x0000002a090682a4 */ /* 0x000fe4000f8e0205 */
[----:B------:R-:W-:Y:S02]  /*4590*/  UIMAD UR14, UR15, UR4, UR14 ;  /* 0x000000040f0e72a4 */ /* 0x000fe4000f8e020e */
[----:B------:R-:W-:Y:S01]  /*45a0*/  UIMAD UR13, UR46, UR7, UR13 ;  /* 0x000000072e0d72a4 */ /* 0x000fe2000f8e020d */
[----:B------:R-:W-:Y:S02]  /*45b0*/  @!UP0 UMOV UR5, UR8 ;  /* 0x0000000800058c82 */ /* 0x000fe40008000000 */
[----:B------:R-:W-:Y:S02]  /*45c0*/  UIMAD UR14, UR5, UR15, UR14 ;  /* 0x0000000f050e72a4 */ /* 0x000fe4000f8e020e */
[----:B------:R-:W-:Y:S11]  /*45d0*/  UIMAD UR13, UR6, UR46, UR13 ;  /* 0x0000002e060d72a4 */ /* 0x000ff6000f8e020d */
[----:B------:R-:W-:Y:S01]  /*45e0*/  @!UPT UIADD3 URZ, UPT, UPT, URZ, URZ, URZ ;  /* 0x000000fffffff290 */ /* 0x000fe2000fffe0ff */
.L_x_76:
[----:B------:R-:W2:Y:S01]  /*45f0*/  @!UP3 LDCU.128 UR8, c[0x0][0xb10] ;  /* 0x00016200ff08b7ac */ /* 0x000ea20008000c00 */
[----:B------:R-:W-:Y:S02]  /*4600*/  ISETP.NE.U32.AND P0, PT, RZ, UR38, PT ;  /* 0x00000026ff007c0c */ /* 0x000fe4000bf05070 */
[----:B------:R-:W-:Y:S02]  /*4610*/  SHF.L.U32 R4, R11, 0x1f, RZ ;  /* 0x0000001f0b047819 */ /* 0x000fe400000006ff */
[----:B------:R-:W-:Y:S01]  /*4620*/  ISETP.NE.AND.EX P0, PT, RZ, UR39, PT, P0 ;  /* 0x00000027ff007c0c */ /* 0x000fe2000bf05300 */
[----:B------:R-:W4:Y:S01]  /*4630*/  @!UP3 LDCU UR5, c[0x0][0xb0c] ;  /* 0x00016180ff05b7ac */ /* 0x000f220008000800 */
[----:B------:R-:W-:Y:S02]  /*4640*/  USHF.L.U32 UR35, UR30, 0x6, URZ ;  /* 0x000000061e237899 */ /* 0x000fe400080006ff */
[----:B------:R-:W-:Y:S02]  /*4650*/  USHF.L.U32 UR34, UR31, 0x8, URZ ;  /* 0x000000081f227899 */ /* 0x000fe400080006ff */
[----:B--2---:R-:W-:Y:S07]  /*4660*/  UIMAD.WIDE.U32 UR6, UR14, UR8, URZ ;  /* 0x000000080e0672a5 */ /* 0x004fee000f8e00ff */
[----:B------:R-:W-:Y:S01]  /*4670*/  @!UP3 UMOV UR4, UR7 ;  /* 0x000000070004bc82 */ /* 0x000fe20008000000 */
[----:B----4-:R-:W-:Y:S02]  /*4680*/  @!UP3 UISETP.NE.AND UP0, UPT, UR5, 0x1, UPT ;  /* 0x000000010500b88c */ /* 0x010fe4000bf05270 */
[----:B------:R-:W-:Y:S02]  /*4690*/  @!UP3 USHF.R.U32.HI UR4, URZ, UR9, UR4 ;  /* 0x00000009ff04b299 */ /* 0x000fe40008011604 */
[----:B------:R-:W-:Y:S02]  /*46a0*/  UIMAD.WIDE.U32 UR6, UR13, UR11, URZ ;  /* 0x0000000b0d0672a5 */ /* 0x000fe4000f8e00ff */
[----:B------:R-:W-:Y:S02]  /*46b0*/  @!UP3 USEL UR8, UR14, UR4, !UP0 ;  /* 0x000000040e08b287 */ /* 0x000fe4000c000000 */
[----:B------:R-:W-:Y:S03]  /*46c0*/  @!UP3 UISETP.NE.AND UP0, UPT, UR10, 0x1, UPT ;  /* 0x000000010a00b88c */ /* 0x000fe6000bf05270 */
[----:B------:R-:W-:Y:S02]  /*46d0*/  @!UP3 UMOV UR6, UR7 ;  /* 0x000000070006bc82 */ /* 0x000fe40008000000 */
[----:B------:R-:W2:Y:S02]  /*46e0*/  @!UP3 LDCU UR4, c[0x0][0xb20] ;  /* 0x00016400ff04b7ac */ /* 0x000ea40008000800 */
[----:B--2---:R-:W-:Y:S04]  /*46f0*/  @!UP3 USHF.R.U32.HI UR6, URZ, UR4, UR6 ;  /* 0x00000004ff06b299 */ /* 0x004fe80008011606 */
[----:B------:R-:W-:Y:S04]  /*4700*/  @!UP3 USEL UR6, UR13, UR6, !UP0 ;  /* 0x000000060d06b287 */ /* 0x000fe8000c000000 */
[----:B------:R-:W-:Y:S02]  /*4710*/  @!UP3 UIADD3 UR4, UPT, UPT, -UR8, UR6, URZ ;  /* 0x000000060804b290 */ /* 0x000fe4000fffe1ff */
[----:B------:R-:W-:Y:S02]  /*4720*/  @!UP3 UIADD3 UR6, UPT, UPT, UR8, -UR6, URZ ;  /* 0x800000060806b290 */ /* 0x000fe4000fffe0ff */
[----:B------:R-:W-:Y:S02]  /*4730*/  @!UP3 UIMAD UR14, UR4, UR5, UR14 ;  /* 0x00000005040eb2a4 */ /* 0x000fe4000f8e020e */
[----:B------:R-:W-:Y:S01]  /*4740*/  @!UP3 UIMAD UR13, UR6, UR10, UR13 ;  /* 0x0000000a060db2a4 */ /* 0x000fe2000f8e020d */
[----:B------:R-:W-:Y:S11]  /*4750*/  BRA.U UP4, `(.L_x_77) ;  /* 0x0000000104107547 */ /* 0x000ff6000b800000 */
[----:B-1----:R-:W-:Y:S04]  /*4760*/  MOV R0, UR41 ;  /* 0x0000002900007c02 */ /* 0x002fe80008000f00 */
[----:B------:R-:W-:Y:S04]  /*4770*/  SHF.L.U32 R5, R0, 0x1f, RZ ;  /* 0x0000001f00057819 */ /* 0x000fe800000006ff */
[----:B------:R-:W1:Y:S02]  /*4780*/  SYNCS.PHASECHK.TRANS64.TRYWAIT P1, [UR21+0x88], R5 ;  /* 0x00008805ff0075a7 */ /* 0x000e640008021115 */
[----:B-1----:R-:W-:Y:S05]  /*4790*/  @!P1 BRA `(.L_x_78) ;  /* 0x00000054006c9947 */ /* 0x002fea0003800000 */
.L_x_77:
[----:B------:R-:W-:Y:S05]  /*47a0*/  BRA.U !UP6, `(.L_x_79) ;  /* 0x000000010e387547 */ /* 0x000fea000b800000 */
[----:B------:R-:W-:Y:S01]  /*47b0*/  UPLOP3.LUT UP1, UPT, UPT, UPT, UP5, 0x80, 0x8 ;  /* 0x000000000008789c */ /* 0x000fe20003f2f050 */
[----:B-1----:R-:W-:Y:S01]  /*47c0*/  HFMA2 R0, -RZ, RZ, 0, 5.9604644775390625e-08 ;  /* 0x00000001ff007431 */ /* 0x002fe200000001ff */
[----:B------:R-:W1:Y:S01]  /*47d0*/  LDCU.64 UR8, c[0x0][0x358] ;  /* 0x00006b00ff0877ac */ /* 0x000e620008000a00 */
[----:B------:R-:W-:Y:S03]  /*47e0*/  IMAD.MOV.U32 R81, RZ, RZ, 0x1 ;  /* 0x00000001ff517424 */ /* 0x000fe600078e00ff */
[----:B------:R-:W-:Y:S05]  /*47f0*/  PLOP3.LUT P1, PT, PT, PT, UP1, 0x80, 0x8 ;  /* 0x000000000008781c */ /* 0x000fea0003f2f018 */
[----:B------:R-:W2:Y:S01]  /*4800*/  @UP1 LDCU.64 UR4, c[0x0][0x888] ;  /* 0x00011100ff0417ac */ /* 0x000ea20008000a00 */
[----:B------:R-:W-:Y:S07]  /*4810*/  @UP1 UIMAD UR6, UR36, UR38, URZ ;  /* 0x00000026240612a4 */ /* 0x000fee000f8e02ff */
[----:B------:R-:W-:Y:S01]  /*4820*/  @!P1 PRMT R81, R0, 0x7610, R81 ;  /* 0x0000761000519816 */ /* 0x000fe20000000051 */
[----:B--2---:R-:W-:Y:S06]  /*4830*/  @UP1 UIMAD.WIDE UR4, UR6, 0x4, UR4 ;  /* 0x00000004060418a5 */ /* 0x004fec000f8e0204 */
[----:B------:R-:W-:Y:S01]  /*4840*/  IMAD.U32 R6, RZ, RZ, UR4 ;  /* 0x00000004ff067e24 */ /* 0x000fe2000f8e00ff */
[----:B------:R-:W-:Y:S04]  /*4850*/  MOV R7, UR5 ;  /* 0x0000000500077c02 */ /* 0x000fe80008000f00 */
[----:B------:R-:W2:Y:S01]  /*4860*/  @!UP1 LDCU UR4, c[0x0][0x880] ;  /* 0x00011000ff0497ac */ /* 0x000ea20008000800 */
[----:B-1---5:R4:W5:Y:S02]  /*4870*/  @P1 LDG.E R41, desc[UR8][R6.64] ;  /* 0x0000000806291981 */ /* 0x022964000c1e1900 */
[----:B--2-4-:R-:W-:Y:S07]  /*4880*/  @!P1 IMAD.U32 R41, RZ, RZ, UR4 ;  /* 0x00000004ff299e24 */ /* 0x014fee000f8e00ff */
.L_x_79:
[----:B-----5:R-:W-:Y:S01]  /*4890*/  @!P0 FSETP.EQ.AND P2, PT, R41, RZ, PT ;  /* 0x000000ff2900820b */ /* 0x020fe20003f42000 */
[----:B------:R-:W-:Y:S01]  /*48a0*/  @!UPT UIADD3 URZ, UPT, UPT, URZ, URZ, URZ ;  /* 0x000000fffffff290 */ /* 0x000fe2000fffe0ff */
[----:B------:R-:W-:Y:S11]  /*48b0*/  @!P0 BRA `(.L_x_80) ;  /* 0x0000000000148947 */ /* 0x000ff60003800000 */
[----:B------:R-:W-:Y:S02]  /*48c0*/  LOP3.LUT P0, RZ, R81, 0xff, RZ, 0xc0, !PT ;  /* 0x000000ff51ff7812 */ /* 0x000fe4000780c0ff */
[----:B------:R-:W-:Y:S04]  /*48d0*/  PLOP3.LUT P2, PT, PT, PT, UP1, 0x80, 0x8 ;  /* 0x000000000008781c */ /* 0x000fe80003f4f018 */
[----:B------:R-:W-:Y:S07]  /*48e0*/  PLOP3.LUT P2, PT, P2, PT, PT, 0x8, 0x80 ;  /* 0x000000000080781c */ /* 0x000fee000174e170 */
[----:B------:R-:W-:Y:S11]  /*48f0*/  @P0 FSETP.EQ.AND P2, PT, R41, RZ, PT ;  /* 0x000000ff2900020b */ /* 0x000ff60003f42000 */
[----:B------:R-:W-:Y:S02]  /*4900*/  @!UPT UIADD3 URZ, UPT, UPT, URZ, URZ, URZ ;  /* 0x000000fffffff290 */ /* 0x000fe4000fffe0ff */
.L_x_80:
[----:B------:R-:W2:Y:S01]  /*4910*/  SYNCS.PHASECHK.TRANS64.TRYWAIT P0, [UR21+0x60], R4 ;  /* 0x00006004ff0075a7 */ /* 0x000ea20008001115 */
[----:B------:R-:W-:Y:S04]  /*4920*/  ELECT P1, URZ, PT ;  /* 0x0000000000ff782f */ /* 0x000fe80003820000 */
[----:B------:R-:W-:Y:S01]  /*4930*/  PLOP3.LUT P1, PT, P2, P1, PT, 0xf2, 0x2f ;  /* 0x00000000002f781c */ /* 0x000fe20001723e72 */
[----:B------:R-:W-:Y:S01]  /*4940*/  @!UPT UIADD3 URZ, UPT, UPT, URZ, URZ, URZ ;  /* 0x000000fffffff290 */ /* 0x000fe2000fffe0ff */
[----:B--2---:R-:W-:Y:S11]  /*4950*/  @!P0 BRA `(.L_x_81) ;  /* 0x0000005400148947 */ /* 0x004ff60003800000 */
.L_x_168:
[----:B------:R-:W-:Y:S01]  /*4960*/  @!P1 IADD3 R2, P0, PT, R12, 0x580, RZ ;  /* 0x000005800c029810 */ /* 0x000fe20007f1e0ff */
[----:B------:R-:W-:Y:S01]  /*4970*/  VOTEU.ALL UP0, P1 ;  /* 0x0000000000ff7886 */ /* 0x000fe20000800000 */
[----:B------:R-:W-:Y:S01]  /*4980*/  UMOV UR6, 0x0 ;  /* 0x0000000000067882 */ /* 0x000fe20000000000 */
[----:B------:R-:W-:Y:S01]  /*4990*/  UMOV UR7, 0x10000000 ;  /* 0x1000000000077882 */ /* 0x000fe20000000000 */
[----:B------:R-:W-:Y:S01]  /*49a0*/  @!P1 R2UR UR5, R2 ;  /* 0x00000000020592ca */ /* 0x000fe200000e0000 */
[----:B-1----:R-:W-:Y:S01]  /*49b0*/  @!P1 IMAD.X R0, RZ, RZ, R13, P0 ;  /* 0x000000ffff009224 */ /* 0x002fe200000e060d */
[----:B------:R-:W-:Y:S01]  /*49c0*/  @!UP0 UIADD3 UR32, UPT, UPT, UR21, 0x400, URZ ;  /* 0x0000040015208890 */ /* 0x000fe2000fffe0ff */
[----:B------:R-:W-:Y:S03]  /*49d0*/  VOTEU.ALL UP0, P1 ;  /* 0x0000000000ff7886 */ /* 0x000fe60000800000 */
[----:B------:R-:W-:Y:S01]  /*49e0*/  @!P1 R2UR UR4, R0 ;  /* 0x00000000000492ca */ /* 0x000fe200000e0000 */
[----:B------:R-:W-:Y:S06]  /*49f0*/  @!P1 IMAD.MOV.U32 R0, RZ, RZ, 0x2000 ;  /* 0x00002000ff009424 */ /* 0x000fec00078e00ff */
[----:B------:R-:W-:Y:S06]  /*4a00*/  IMAD.U32 R6, RZ, RZ, UR5 ;  /* 0x00000005ff067e24 */ /* 0x000fec000f8e00ff */
[----:B------:R-:W-:Y:S01]  /*4a10*/  IMAD.U32 R7, RZ, RZ, UR4 ;  /* 0x00000004ff077e24 */ /* 0x000fe2000f8e00ff */
[----:B------:R-:W-:Y:S04]  /*4a20*/  @!P1 R2UR UR4, R6 ;  /* 0x00000000060492ca */ /* 0x000fe800000e0000 */
[----:B------:R-:W-:Y:S11]  /*4a30*/  @!P1 R2UR UR5, R7 ;  /* 0x00000000070592ca */ /* 0x000ff600000e0000 */
[----:B------:R-:W-:Y:S02]  /*4a40*/  @!UPT UIADD3 URZ, UPT, UPT, URZ, URZ, URZ ;  /* 0x000000fffffff290 */ /* 0x000fe4000fffe0ff */
[----:B------:R1:W-:Y:S01]  /*4a50*/  @!UP0 UTMALDG.3D [UR32], [UR4], desc[UR6] ;  /* 0x00000620040085b4 */ /* 0x0003e20008011000 */
[----:B------:R1:W-:Y:S01]  /*4a60*/  @!P1 SYNCS.ARRIVE.TRANS64.RED.A0TR RZ, [UR21+0x40], R0 ;  /* 0x00004000ffff99a7 */ /* 0x0003e20008300415 */
[----:B------:R-:W-:Y:S01]  /*4a70*/  SYNCS.ARRIVE.TRANS64.RED.A1T0 RZ, [UR50], RZ ;  /* 0x000000ffffff79a7 */ /* 0x000fe20008100432 */
[----:B------:R-:W2:Y:S02]  /*4a80*/  SYNCS.PHASECHK.TRANS64.TRYWAIT P0, [UR21+0x68], R4 ;  /* 0x00006804ff0075a7 */ /* 0x000ea40008001115 */
[----:B-12---:R-:W-:Y:S05]  /*4a90*/  @!P0 BRA `(.L_x_82) ;  /* 0x0000005000dc8947 */ /* 0x006fea0003800000 */
.L_x_170:
[----:B------:R-:W-:Y:S01]  /*4aa0*/  @!P1 IADD3 R2, P0, PT, R12, 0x580, RZ ;  /* 0x000005800c029810 */ /* 0x000fe20007f1e0ff */
[----:B------:R-:W-:Y:S01]  /*4ab0*/  VOTEU.ALL UP0, P1 ;  /* 0x0000000000ff7886 */ /* 0x000fe20000800000 */
[----:B------:R-:W-:Y:S01]  /*4ac0*/  UMOV UR6, 0x0 ;  /* 0x0000000000067882 */ /* 0x000fe20000000000 */
[----:B------:R-:W-:Y:S01]  /*4ad0*/  UMOV UR7, 0x10000000 ;  /* 0x1000000000077882 */ /* 0x000fe20000000000 */
[----:B------:R-:W-:Y:S01]  /*4ae0*/  @!P1 R2UR UR5, R2 ;  /* 0x00000000020592ca */ /* 0x000fe200000e0000 */
[----:B------:R-:W-:Y:S01]  /*4af0*/  @!P1 IMAD.X R0, RZ, RZ, R13, P0 ;  /* 0x000000ffff009224 */ /* 0x000fe200000e060d */
[----:B------:R-:W-:Y:S02]  /*4b00*/  @!UP0 UIADD3 UR26, UPT, UPT, UR34, 0x40, URZ ;  /* 0x00000040221a8890 */ /* 0x000fe4000fffe0ff */
[----:B------:R-:W-:Y:S02]  /*4b10*/  @!UP0 UIADD3 UR24, UPT, UPT, UR21, 0x2400, URZ ;  /* 0x0000240015188890 */ /* 0x000fe4000fffe0ff */
[----:B------:R-:W-:Y:S01]  /*4b20*/  @!P1 R2UR UR4, R0 ;  /* 0x00000000000492ca */ /* 0x000fe200000e0000 */
[----:B------:R-:W-:Y:S01]  /*4b30*/  VOTEU.ALL UP0, P1 ;  /* 0x0000000000ff7886 */ /* 0x000fe20000800000 */
[----:B------:R-:W-:Y:S01]  /*4b40*/  @!P1 IMAD.MOV.U32 R0, RZ, RZ, 0x2000 ;  /* 0x00002000ff009424 */ /* 0x000fe200078e00ff */
[----:B------:R-:W-:Y:S01]  /*4b50*/  UMOV UR27, UR35 ;  /* 0x00000023001b7c82 */ /* 0x000fe20008000000 */
[----:B------:R-:W-:Y:S03]  /*4b60*/  UMOV UR28, UR36 ;  /* 0x00000024001c7c82 */ /* 0x000fe60008000000 */
        /* <DEDUP_REMOVED lines=8> */
[----:B------:R-:W4:Y:S02]  /*4bf0*/  SYNCS.PHASECHK.TRANS64.TRYWAIT P0, [UR21+0x70], R4 ;  /* 0x00007004ff0075a7 */ /* 0x000f240008001115 */
[----:B--2-4-:R-:W-:Y:S05]  /*4c00*/  @!P0 BRA `(.L_x_83) ;  /* 0x0000005000988947 */ /* 0x014fea0003800000 */
.L_x_172:
[----:B------:R-:W-:Y:S01]  /*4c10*/  @!P1 IADD3 R2, P0, PT, R12, 0x580, RZ ;  /* 0x000005800c029810 */ /* 0x000fe20007f1e0ff */
[----:B------:R-:W-:Y:S01]  /*4c20*/  VOTEU.ALL UP0, P1 ;  /* 0x0000000000ff7886 */ /* 0x000fe20000800000 */
[----:B------:R-:W-:Y:S01]  /*4c30*/  UMOV UR6, 0x0 ;  /* 0x0000000000067882 */ /* 0x000fe20000000000 */
[----:B------:R-:W-:Y:S01]  /*4c40*/  UMOV UR7, 0x10000000 ;  /* 0x1000000000077882 */ /* 0x000fe20000000000 */
[----:B------:R-:W-:Y:S01]  /*4c50*/  @!P1 R2UR UR5, R2 ;  /* 0x00000000020592ca */ /* 0x000fe200000e0000 */
[----:B------:R-:W-:Y:S01]  /*4c60*/  @!P1 IMAD.X R0, RZ, RZ, R13, P0 ;  /* 0x000000ffff009224 */ /* 0x000fe200000e060d */
[----:B------:R-:W-:Y:S01]  /*4c70*/  @!UP0 UIADD3 UR18, UPT, UPT, UR34, 0x80, URZ ;  /* 0x0000008022128890 */ /* 0x000fe2000fffe0ff */
[----:B------:R-:W-:Y:S01]  /*4c80*/  VIADD R10, R10, 0x1 ;  /* 0x000000010a0a7836 */ /* 0x000fe20000000000 */
        /* <DEDUP_REMOVED lines=16> */
.L_x_174:
[----:B------:R-:W-:Y:S01]  /*4d90*/  @!P1 IADD3 R2, P0, PT, R12, 0x580, RZ ;  /* 0x000005800c029810 */ /* 0x000fe20007f1e0ff */
[----:B------:R-:W-:Y:S01]  /*4da0*/  VOTEU.ALL UP0, P1 ;  /* 0x0000000000ff7886 */ /* 0x000fe20000800000 */
[----:B------:R-:W-:Y:S01]  /*4db0*/  UMOV UR6, 0x0 ;  /* 0x0000000000067882 */ /* 0x000fe20000000000 */
[----:B------:R-:W-:Y:S01]  /*4dc0*/  UMOV UR7, 0x10000000 ;  /* 0x1000000000077882 */ /* 0x000fe20000000000 */
[----:B------:R-:W-:Y:S01]  /*4dd0*/  @!P1 R2UR UR5, R2 ;  /* 0x00000000020592ca */ /* 0x000fe200000e0000 */
[----:B------:R-:W-:Y:S01]  /*4de0*/  @!P1 IMAD.X R0, RZ, RZ, R13, P0 ;  /* 0x000000ffff009224 */ /* 0x000fe200000e060d */
[----:B------:R-:W-:Y:S01]  /*4df0*/  @!UP0 UIADD3 UR10, UPT, UPT, UR34, 0xc0, URZ ;  /* 0x000000c0220a8890 */ /* 0x000fe2000fffe0ff */
[----:B------:R-:W-:Y:S01]  /*4e00*/  R2UR UR18, R83 ;  /* 0x00000000531272ca */ /* 0x000fe200000e0000 */
[----:B------:R-:W-:Y:S01]  /*4e10*/  @!UP0 UIADD3 UR8, UPT, UPT, UR21, 0x6400, URZ ;  /* 0x0000640015088890 */ /* 0x000fe2000fffe0ff */
[----:B------:R-:W-:Y:S01]  /*4e20*/  R2UR UR16, R84 ;  /* 0x00000000541072ca */ /* 0x000fe200000e0000 */
[----:B------:R-:W-:Y:S01]  /*4e30*/  @!UP0 UIADD3 UR9, UPT, UPT, UR21, 0x58, URZ ;  /* 0x0000005815098890 */ /* 0x000fe2000fffe0ff */
[----:B------:R-:W-:Y:S01]  /*4e40*/  @!P1 R2UR UR4, R0 ;  /* 0x00000000000492ca */ /* 0x000fe200000e0000 */
[----:B------:R-:W-:Y:S01]  /*4e50*/  VOTEU.ALL UP0, P1 ;  /* 0x0000000000ff7886 */ /* 0x000fe20000800000 */
[----:B------:R-:W-:Y:S01]  /*4e60*/  UMOV UR11, UR35 ;  /* 0x00000023000b7c82 */ /* 0x000fe20008000000 */
[----:B------:R-:W-:Y:S01]  /*4e70*/  UMOV UR12, UR36 ;  /* 0x00000024000c7c82 */ /* 0x000fe20008000000 */
[C---:B------:R-:W-:Y:S01]  /*4e80*/  ISETP.NE.AND P0, PT, R10.reuse, 0x2, PT ;  /* 0x000000020a00780c */ /* 0x040fe20003f05270 */
[----:B------:R-:W-:Y:S01]  /*4e90*/  UMOV UR36, UR29 ;  /* 0x0000001d00247c82 */ /* 0x000fe20008000000 */
[----:B-1----:R-:W-:Y:S01]  /*4ea0*/  IMAD.U32 R4, RZ, RZ, UR5 ;  /* 0x00000005ff047e24 */ /* 0x002fe2000f8e00ff */
[----:B------:R-:W-:Y:S01]  /*4eb0*/  LOP3.LUT R11, R11, 0x1, RZ, 0x3c, !PT ;  /* 0x000000010b0b7812 */ /* 0x000fe200078e3cff */
[----:B------:R-:W-:Y:S01]  /*4ec0*/  UPLOP3.LUT UP4, UPT, UPT, UPT, UPT, 0x80, 0x8 ;  /* 0x000000000008789c */ /* 0x000fe20003f8f070 */
[----:B------:R-:W-:Y:S01]  /*4ed0*/  SEL R0, RZ, 0x1, P0 ;  /* 0x00000001ff007807 */ /* 0x000fe20000000000 */
[----:B------:R-:W-:Y:S01]  /*4ee0*/  UIADD3 UR31, UPT, UPT, UR13, UR18, URZ ;  /* 0x000000120d1f7290 */ /* 0x000fe2000fffe0ff */
[----:B------:R-:W-:Y:S01]  /*4ef0*/  SEL R10, R10, RZ, P0 ;  /* 0x000000ff0a0a7207 */ /* 0x000fe20000000000 */
[----:B------:R-:W-:Y:S01]  /*4f00*/  UIADD3 UR30, UPT, UPT, UR14, UR16, URZ ;  /* 0x000000100e1e7290 */ /* 0x000fe2000fffe0ff */
[----:B------:R-:W-:Y:S01]  /*4f10*/  IMAD.U32 R5, RZ, RZ, UR4 ;  /* 0x00000004ff057e24 */ /* 0x000fe2000f8e00ff */
[----:B------:R-:W-:Y:S02]  /*4f20*/  @!P1 R2UR UR4, R4 ;  /* 0x00000000040492ca */ /* 0x000fe400000e0000 */
[----:B------:R-:W-:Y:S02]  /*4f30*/  LOP3.LUT R9, R9, R0, RZ, 0x3c, !PT ;  /* 0x0000000009097212 */ /* 0x000fe400078e3cff */
[----:B------:R-:W-:Y:S11]  /*4f40*/  @!P1 R2UR UR5, R5 ;  /* 0x00000000050592ca */ /* 0x000ff600000e0000 */
[----:B------:R-:W-:Y:S02]  /*4f50*/  @!UPT UIADD3 URZ, UPT, UPT, URZ, URZ, URZ ;  /* 0x000000fffffff290 */ /* 0x000fe4000fffe0ff */
[----:B------:R1:W-:Y:S01]  /*4f60*/  @!UP0 UTMALDG.3D [UR8], [UR4], desc[UR6] ;  /* 0x00000608040085b4 */ /* 0x0003e20008011000 */
[----:B------:R1:W-:Y:S01]  /*4f70*/  @!P1 SYNCS.ARRIVE.TRANS64.RED.A0TR RZ, [UR21+0x58], R3 ;  /* 0x00005803ffff99a7 */ /* 0x0003e20008300415 */
[----:B------:R-:W-:Y:S01]  /*4f80*/  SYNCS.ARRIVE.TRANS64.RED.A1T0 RZ, [UR43], RZ ;  /* 0x000000ffffff79a7 */ /* 0x000fe2000810042b */
[----:B------:R-:W-:Y:S05]  /*4f90*/  BRA.U UP2, `(.L_x_85) ;  /* 0xfffffff102587547 */ /* 0x000fea000b83ffff */
[----:B-1----:R-:W-:-:S04]  /*4fa0*/  SHF.L.U32 R3, R11, 0x1f, RZ ;  /* 0x0000001f0b037819 */ /* 0x002fc800000006ff */
[----:B------:R-:W1:Y:S02]  /*4fb0*/  SYNCS.PHASECHK.TRANS64.TRYWAIT P0, [UR21+0x60], R3 ;  /* 0x00006003ff0075a7 */ /* 0x000e640008001115 */
[----:B-1----:R-:W-:Y:S05]  /*4fc0*/  @!P0 BRA `(.L_x_86) ;  /* 0x0000004c00d88947 */ /* 0x002fea0003800000 */
.L_x_176:
[----:B------:R-:W2:Y:S02]  /*4fd0*/  SYNCS.PHASECHK.TRANS64.TRYWAIT P0, [UR21+0x68], R3 ;  /* 0x00006803ff0075a7 */ /* 0x000ea40008001115 */
[----:B--2---:R-:W-:Y:S05]  /*4fe0*/  @!P0 BRA `(.L_x_87) ;  /* 0x0000004c00e88947 */ /* 0x004fea0003800000 */
.L_x_178:
[----:B------:R-:W2:Y:S02]  /*4ff0*/  SYNCS.PHASECHK.TRANS64.TRYWAIT P0, [UR21+0x70], R3 ;  /* 0x00007003ff0075a7 */ /* 0x000ea40008001115 */
[----:B--2---:R-:W-:Y:S05]  /*5000*/  @!P0 BRA `(.L_x_88) ;  /* 0x0000004c00f88947 */ /* 0x004fea0003800000 */
.L_x_180:
[----:B-1----:R-:W-:-:S07]  /*5010*/  MOV R0, UR21 ;  /* 0x0000001500007c02 */ /* 0x002fce0008000f00 */
.L_x_89:
[----:B-1----:R-:W-:-:S04]  /*5020*/  SHF.L.U32 R3, R11, 0x1f, RZ ;  /* 0x0000001f0b037819 */ /* 0x002fc800000006ff */
[----:B------:R1:W2:Y:S03]  /*5030*/  SYNCS.PHASECHK.TRANS64.TRYWAIT P0, [R0+URZ+0x78], R3 ;  /* 0x00007803000075a7 */ /* 0x0002a600080011ff */
[----:B--2---:R-:W-:Y:S05]  /*5040*/  @!P0 NANOSLEEP.SYNCS 0x989680 ;  /* 0x009896800000895d */ /* 0x004fea0003900000 */
[----:B------:R-:W2:Y:S02]  /*5050*/  @!P0 SYNCS.PHASECHK.TRANS64 P0, [R0+URZ+0x78], R3 ;  /* 0x00007803000085a7 */ /* 0x000ea400080010ff */
[----:B--23--:R-:W-:Y:S05]  /*5060*/  @P0 EXIT ;  /* 0x000000000000094d */ /* 0x00cfea0003800000 */
[----:B------:R-:W-:Y:S05]  /*5070*/  BRA `(.L_x_89) ;  /* 0xfffffffc00e87947 */ /* 0x000fea000383ffff */
.L_x_74:
[----:B------:R-:W-:-:S06]  /*5080*/  UISETP.GE.AND UP0, UPT, UR18, 0x4, UPT ;  /* 0x000000041200788c */ /* 0x000fcc000bf06270 */
[----:B------:R-:W-:-:S13]  /*5090*/  PLOP3.LUT P0, PT, PT, PT, UP0, 0x80, 0x8 ;  /* 0x000000000008781c */ /* 0x000fda0003f0f008 */
[----:B-1----:R-:W-:Y:S05]  /*50a0*/  @!P0 EXIT ;  /* 0x000000000000894d */ /* 0x002fea0003800000 */
[----:B------:R-:W1:Y:S08]  /*50b0*/  S2UR UR4, SR_CgaCtaId ;  /* 0x00000000000479c3 */ /* 0x000e700000008800 */
[----:B------:R-:W-:Y:S01]  /*50c0*/  BAR.SYNC.DEFER_BLOCKING 0x6, 0xa0 ;  /* 0x0182800000007b1d */ /* 0x000fe20000010000 */
[C---:B------:R-:W-:Y:S01]  /*50d0*/  IMAD.SHL.U32 R5, R94.reuse, 0x40, RZ ;  /* 0x000000405e057824 */ /* 0x040fe200078e00ff */
[C---:B------:R-:W-:Y:S01]  /*50e0*/  R2P PR, R94.reuse, 0x6 ;  /* 0x000000065e007804 */ /* 0x040fe20000000000 */
[C---:B------:R-:W-:Y:S01]  /*50f0*/  IMAD.SHL.U32 R2, R94.reuse, 0x8, RZ ;  /* 0x000000085e027824 */ /* 0x040fe200078e00ff */
[----:B------:R-:W-:Y:S01]  /*5100*/  CS2R R88, SRZ ;  /* 0x0000000000587805 */ /* 0x000fe2000001ff00 */
[----:B------:R-:W-:Y:S01]  /*5110*/  IMAD.U32 R37, R94, 0x10000, RZ ;  /* 0x000100005e257824 */ /* 0x000fe200078e00ff */
[----:B------:R-:W-:-:S02]  /*5120*/  UMOV UR44, 0x400 ;  /* 0x00000400002c7882 */ /* 0x000fc40000000000 */
[----:B------:R-:W2:Y:S01]  /*5130*/  LDC.64 R78, c[0x0][0x8b0] ;  /* 0x00022c00ff4e7b82 */ /* 0x000ea20000000a00 */
[C---:B------:R-:W-:Y:S01]  /*5140*/  LOP3.LUT R3, R5.reuse, 0x1c0, RZ, 0xc0, !PT ;  /* 0x000001c005037812 */ /* 0x040fe200078ec0ff */
[----:B------:R-:W-:Y:S01]  /*5150*/  IMAD.SHL.U32 R80, R94, 0x20, RZ ;  /* 0x000000205e507824 */ /* 0x000fe200078e00ff */
[----:B------:R-:W-:Y:S01]  /*5160*/  LOP3.LUT R5, R5, 0x200, RZ, 0xc0, !PT ;  /* 0x0000020005057812 */ /* 0x000fe200078ec0ff */
[----:B------:R-:W-:Y:S01]  /*5170*/  IMAD.MOV.U32 R92, RZ, RZ, 0x20 ;  /* 0x00000020ff5c7424 */ /* 0x000fe200078e00ff */
[----:B------:R-:W-:Y:S01]  /*5180*/  LOP3.LUT R2, R3, 0x38, R2, 0xf8, !PT ;  /* 0x0000003803027812 */ /* 0x000fe200078ef802 */
[----:B------:R-:W-:Y:S01]  /*5190*/  IMAD.MOV.U32 R91, RZ, RZ, 0x1 ;  /* 0x00000001ff5b7424 */ /* 0x000fe200078e00ff */
[----:B------:R-:W-:Y:S01]  /*51a0*/  SHF.R.U32.HI R3, RZ, 0x1, R94 ;  /* 0x00000001ff037819 */ /* 0x000fe2000001165e */
[----:B------:R-:W3:Y:S01]  /*51b0*/  LDC.64 R76, c[0x0][0x8a8] ;  /* 0x00022a00ff4c7b82 */ /* 0x000ee20000000a00 */
[----:B------:R-:W-:Y:S01]  /*51c0*/  LOP3.LUT R37, R37, 0x600000, RZ, 0xc0, !PT ;  /* 0x0060000025257812 */ /* 0x000fe200078ec0ff */
[----:B------:R-:W-:Y:S01]  /*51d0*/  IMAD.MOV.U32 R36, RZ, RZ, RZ ;  /* 0x000000ffff247224 */ /* 0x000fe200078e00ff */
[----:B------:R-:W-:Y:S01]  /*51e0*/  LOP3.LUT R80, R5, 0xc00, R80, 0xf8, !PT ;  /* 0x00000c0005507812 */ /* 0x000fe200078ef850 */
[----:B------:R-:W-:Y:S01]  /*51f0*/  IMAD.MOV.U32 R90, RZ, RZ, RZ ;  /* 0x000000ffff5a7224 */ /* 0x000fe200078e00ff */
[----:B------:R-:W-:Y:S01]  /*5200*/  LOP3.LUT R3, R2, 0x8, R3, 0x78, !PT ;  /* 0x0000000802037812 */ /* 0x000fe200078e7803 */
[----:B------:R-:W4:Y:S01]  /*5210*/  LDCU UR59, c[0x0][0x370] ;  /* 0x00006e00ff3b77ac */ /* 0x000f220008000800 */
[----:B------:R-:W-:-:S02]  /*5220*/  SEL R93, R92, 0xffffffe0, !P2 ;  /* 0xffffffe05c5d7807 */ /* 0x000fc40005000000 */
[----:B------:R-:W-:Y:S01]  /*5230*/  LOP3.LUT R80, R80, R3, RZ, 0xfc, !PT ;  /* 0x0000000350507212 */ /* 0x000fe200078efcff */
[----:B-1----:R-:W-:Y:S01]  /*5240*/  ULEA UR44, UR4, UR44, 0x18 ;  /* 0x0000002c042c7291 */ /* 0x002fe2000f8ec0ff */
[----:B------:R-:W-:Y:S01]  /*5250*/  LOP3.LUT R94, R94, 0x60, RZ, 0xc0, !PT ;  /* 0x000000605e5e7812 */ /* 0x000fe200078ec0ff */
[----:B------:R-:W1:Y:S01]  /*5260*/  LDCU UR43, c[0x0][0xb0c] ;  /* 0x00016180ff2b77ac */ /* 0x000e620008000800 */
[----:B------:R-:W-:Y:S01]  /*5270*/  SEL R92, R92, 0xffffffe0, !P1 ;  /* 0xffffffe05c5c7807 */ /* 0x000fe20004800000 */
[----:B------:R-:W-:Y:S01]  /*5280*/  UIADD3 UR4, UPT, UPT, UR44, 0x400, URZ ;  /* 0x000004002c047890 */ /* 0x000fe2000fffe0ff */
[----:B------:R-:W1:Y:S04]  /*5290*/  LDCU UR39, c[0x0][0xb30] ;  /* 0x00016600ff2777ac */ /* 0x000e680008000800 */
[----:B------:R-:W4:Y:S01]  /*52a0*/  LDS R0, [UR44+0x140] ;  /* 0x0001402cff007984 */ /* 0x000f220008000800 */
[----:B------:R-:W-:Y:S01]  /*52b0*/  IMAD.U32 R86, RZ, RZ, UR4 ;  /* 0x00000004ff567e24 */ /* 0x000fe2000f8e00ff */
[----:B------:R-:W1:Y:S01]  /*52c0*/  LDCU.64 UR56, c[0x0][0x888] ;  /* 0x00011100ff3877ac */ /* 0x000e620008000a00 */
[----:B------:R-:W1:Y:S01]  /*52d0*/  LDCU.64 UR40, c[0x0][0xb28] ;  /* 0x00016500ff2877ac */ /* 0x000e620008000a00 */
[----:B------:R-:W1:Y:S01]  /*52e0*/  LDCU.64 UR62, c[0x0][0x890] ;  /* 0x00011200ff3e77ac */ /* 0x000e620008000a00 */
[----:B------:R-:W1:Y:S01]  /*52f0*/  LDCU.128 UR52, c[0x0][0xb10] ;  /* 0x00016200ff3477ac */ /* 0x000e620008000c00 */
[----:B------:R-:W1:Y:S01]  /*5300*/  LDCU UR58, c[0x0][0x374] ;  /* 0x00006e80ff3a77ac */ /* 0x000e620008000800 */
[----:B------:R-:W-:Y:S01]  /*5310*/  UMOV UR47, URZ ;  /* 0x000000ff002f7c82 */ /* 0x000fe20008000000 */
[----:B------:R-:W-:Y:S01]  /*5320*/  UMOV UR46, URZ ;  /* 0x000000ff002e7c82 */ /* 0x000fe20008000000 */
[----:B-1234-:R-:W-:-:S07]  /*5330*/  IMAD.IADD R37, R0, 0x1, R37 ;  /* 0x0000000100257824 */ /* 0x01efce00078e0225 */
.L_x_133:
[C---:B------:R-:W-:Y:S02]  /*5340*/  LEA R3, R88.reuse, UR44, 0x3 ;  /* 0x0000002c58037c11 */ /* 0x040fe4000f8e18ff */
[----:B------:R-:W-:Y:S02]  /*5350*/  SHF.L.U32 R0, R89, 0x1f, RZ ;  /* 0x0000001f59007819 */ /* 0x000fe400000006ff */
[----:B------:R-:W-:Y:S02]  /*5360*/  LEA R5, R88, UR44, 0x4 ;  /* 0x0000002c58057c11 */ /* 0x000fe4000f8e20ff */
[----:B-1----:R-:W1:Y:S02]  /*5370*/  SYNCS.PHASECHK.TRANS64.TRYWAIT P0, [R3+URZ+0x90], R0 ;  /* 0x00009000030075a7 */ /* 0x002e6400080011ff */
[----:B-1----:R-:W-:Y:S05]  /*5380*/  @!P0 BRA `(.L_x_90) ;  /* 0x0000004c00308947 */ /* 0x002fea0003800000 */
.L_x_181:
[----:B------:R-:W2:Y:S01]  /*5390*/  LDS.128 R4, [R5+0x120] ;  /* 0x0001200005047984 */ /* 0x000ea20000000c00 */
[----:B------:R-:W-:Y:S01]  /*53a0*/  UISETP.GE.AND UP0, UPT, UR42, 0x1, UPT ;  /* 0x000000012a00788c */ /* 0x000fe2000bf06270 */
[----:B------:R-:W-:Y:S01]  /*53b0*/  @!PT LDS RZ, [RZ] ;  /* 0x00000000fffff984 */ /* 0x000fe20000000800 */
[----:B------:R-:W-:Y:S01]  /*53c0*/  @!PT LDS RZ, [RZ] ;  /* 0x00000000fffff984 */ /* 0x000fe20000000800 */
[----:B------:R-:W-:Y:S01]  /*53d0*/  @!PT LDS RZ, [RZ] ;  /* 0x00000000fffff984 */ /* 0x000fe20000000800 */
[----:B------:R-:W-:Y:S01]  /*53e0*/  @!PT LDS RZ, [RZ] ;  /* 0x00000000fffff984 */ /* 0x000fe20000000800 */
[----:B------:R3:W-:Y:S06]  /*53f0*/  MEMBAR.ALL.CTA ;  /* 0x0000000000007992 */ /* 0x0007ec0000008000 */
[----:B---3--:R-:W3:Y:S01]  /*5400*/  FENCE.VIEW.ASYNC.S ;  /* 0x00000000000073c6 */ /* 0x008ee20000000000 */
[----:B--2---:R-:W-:Y:S11]  /*5410*/  LOP3.LUT P0, RZ, R6, 0x1, RZ, 0xc0, !PT ;  /* 0x0000000106ff7812 */ /* 0x004ff6000780c0ff */
[----:B------:R-:W-:Y:S02]  /*5420*/  @!UPT UIADD3 URZ, UPT, UPT, URZ, URZ, URZ ;  /* 0x000000fffffff290 */ /* 0x000fe4000fffe0ff */
[----:B---3--:R-:W-:Y:S01]  /*5430*/  VOTEU.ANY UP1, P0 ;  /* 0x0000000000ff7886 */ /* 0x008fe20000020100 */
[----:B------:R-:W-:Y:S01]  /*5440*/  PLOP3.LUT P0, PT, PT, PT, UP1, 0x80, 0x8 ;  /* 0x000000000008781c */ /* 0x000fe20003f0f018 */
[----:B------:R-:W-:Y:S11]  /*5450*/  UP2UR UR61, UPR, URZ, 0x2 ;  /* 0x00000002ff3d7883 */ /* 0x000ff60008000000 */
[----:B------:R-:W-:Y:S01]  /*5460*/  @!UPT UIADD3 URZ, UPT, UPT, URZ, URZ, URZ ;  /* 0x000000fffffff290 */ /* 0x000fe2000fffe0ff */
[----:B-1----:R-:W-:Y:S02]  /*5470*/  @P0 SHF.R.U32.HI R0, RZ, 0x10, R5 ;  /* 0x00000010ff000819 */ /* 0x002fe40000011605 */
        /* <DEDUP_REMOVED lines=12> */
[----:B------:R-:W2:Y:S01]  /*5540*/  LDCU UR12, c[0x0][0xb20] ;  /* 0x00016400ff0c77ac */ /* 0x000ea20008000800 */
[----:B------:R-:W-:Y:S02]  /*5550*/  UIMAD.WIDE.U32 UR4, UR58, UR55, URZ ;  /* 0x000000373a0472a5 */ /* 0x000fe4000f8e00ff */
[----:B------:R-:W-:Y:S02]  /*5560*/  UIMAD.WIDE.U32 UR6, UR59, UR52, URZ ;  /* 0x000000343b0672a5 */ /* 0x000fe4000f8e00ff */
[----:B------:R-:W-:Y:S02]  /*5570*/  UISETP.NE.AND UP0, UPT, UR54, 0x1, UPT ;  /* 0x000000013600788c */ /* 0x000fe4000bf05270 */
[----:B------:R-:W-:Y:S02]  /*5580*/  UIMAD.WIDE.U32 UR8, UR37, UR55, URZ ;  /* 0x00000037250872a5 */ /* 0x000fe4000f8e00ff */
[----:B------:R-:W-:Y:S02]  /*5590*/  UIMAD.WIDE.U32 UR10, UR38, UR52, URZ ;  /* 0x00000034260a72a5 */ /* 0x000fe4000f8e00ff */
[----:B------:R-:W-:Y:S02]  /*55a0*/  UISETP.NE.AND UP1, UPT, UR43, 0x1, UPT ;  /* 0x000000012b00788c */ /* 0x000fe4000bf25270 */
[----:B------:R-:W-:Y:S01]  /*55b0*/  UISETP.NE.AND UP2, UPT, UR42, 0x1, UPT ;  /* 0x000000012a00788c */ /* 0x000fe2000bf45270 */
[----:B------:R-:W-:Y:S02]  /*55c0*/  UMOV UR4, UR5 ;  /* 0x0000000500047c82 */ /* 0x000fe40008000000 */
[----:B--2---:R-:W-:Y:S03]  /*55d0*/  USHF.R.U32.HI UR5, URZ, UR12, UR4 ;  /* 0x0000000cff057299 */ /* 0x004fe60008011604 */
[----:B------:R-:W-:Y:S02]  /*55e0*/  UMOV UR4, UR7 ;  /* 0x0000000700047c82 */ /* 0x000fe40008000000 */
[----:B------:R-:W-:Y:S02]  /*55f0*/  USHF.R.U32.HI UR7, URZ, UR53, UR4 ;  /* 0x00000035ff077299 */ /* 0x000fe40008011604 */
[----:B------:R-:W-:Y:S02]  /*5600*/  USEL UR4, UR58, UR5, !UP0 ;  /* 0x000000053a047287 */ /* 0x000fe4000c000000 */
[----:B------:R-:W-:Y:S01]  /*5610*/  USEL UR7, UR59, UR7, !UP1 ;  /* 0x000000073b077287 */ /* 0x000fe2000c800000 */
[----:B------:R-:W-:Y:S01]  /*5620*/  UMOV UR5, UR9 ;  /* 0x0000000900057c82 */ /* 0x000fe20008000000 */
[----:B------:R-:W-:Y:S02]  /*5630*/  UIMAD.WIDE.U32 UR8, UR4, UR40, URZ ;  /* 0x00000028040872a5 */ /* 0x000fe4000f8e00ff */
[----:B------:R-:W-:Y:S03]  /*5640*/  USHF.R.U32.HI UR6, URZ, UR12, UR5 ;  /* 0x0000000cff067299 */ /* 0x000fe60008011605 */
[----:B------:R-:W-:Y:S01]  /*5650*/  UMOV UR5, UR11 ;  /* 0x0000000b00057c82 */ /* 0x000fe20008000000 */
[----:B------:R-:W-:Y:S02]  /*5660*/  UIMAD.WIDE.U32 UR10, UR7, UR40, URZ ;  /* 0x00000028070a72a5 */ /* 0x000fe4000f8e00ff */
[----:B------:R-:W-:Y:S02]  /*5670*/  USHF.R.U32.HI UR12, URZ, UR53, UR5 ;  /* 0x00000035ff0c7299 */ /* 0x000fe40008011605 */
[----:B------:R-:W-:Y:S01]  /*5680*/  USEL UR6, UR37, UR6, !UP0 ;  /* 0x0000000625067287 */ /* 0x000fe2000c000000 */
[----:B------:R-:W-:Y:S02]  /*5690*/  UMOV UR5, UR9 ;  /* 0x0000000900057c82 */ /* 0x000fe40008000000 */
[----:B------:R-:W-:Y:S01]  /*56a0*/  UMOV UR10, UR11 ;  /* 0x0000000b000a7c82 */ /* 0x000fe20008000000 */
[----:B------:R-:W-:Y:S02]  /*56b0*/  @UP2 USHF.R.U32.HI UR4, URZ, UR41, UR5 ;  /* 0x00000029ff042299 */ /* 0x000fe40008011605 */
[----:B------:R-:W-:Y:S02]  /*56c0*/  @UP2 USHF.R.U32.HI UR7, URZ, UR41, UR10 ;  /* 0x00000029ff072299 */ /* 0x000fe4000801160a */
[----:B------:R-:W-:Y:S02]  /*56d0*/  UIMAD UR4, UR42, UR4, URZ ;  /* 0x000000042a0472a4 */ /* 0x000fe4000f8e02ff */
[----:B------:R-:W-:Y:S02]  /*56e0*/  UIMAD.WIDE.U32 UR10, UR6, UR40, URZ ;  /* 0x00000028060a72a5 */ /* 0x000fe4000f8e00ff */
[----:B------:R-:W-:Y:S02]  /*56f0*/  USEL UR5, UR38, UR12, !UP1 ;  /* 0x0000000c26057287 */ /* 0x000fe4000c800000 */
[----:B------:R-:W-:Y:S02]  /*5700*/  UIMAD UR8, UR42, UR7, URZ ;  /* 0x000000072a0872a4 */ /* 0x000fe4000f8e02ff */
[----:B------:R-:W-:Y:S03]  /*5710*/  UISETP.GE.AND UP0, UPT, UR6, UR4, UPT ;  /* 0x000000040600728c */ /* 0x000fe6000bf06270 */
[----:B------:R-:W-:Y:S01]  /*5720*/  UMOV UR4, UR11 ;  /* 0x0000000b00047c82 */ /* 0x000fe20008000000 */
[----:B------:R-:W-:Y:S02]  /*5730*/  UISETP.GE.OR UP0, UPT, UR5, UR8, UP0 ;  /* 0x000000080500728c */ /* 0x000fe40008706670 */
[----:B------:R-:W-:Y:S02]  /*5740*/  USHF.R.U32.HI UR4, URZ, UR41, UR4 ;  /* 0x00000029ff047299 */ /* 0x000fe40008011604 */
[----:B------:R-:W-:Y:S02]  /*5750*/  UIMAD.WIDE.U32 UR8, UR5, UR40, URZ ;  /* 0x00000028050872a5 */ /* 0x000fe4000f8e00ff */
[----:B------:R-:W-:Y:S02]  /*5760*/  USEL UR11, UR6, UR4, !UP2 ;  /* 0x00000004060b7287 */ /* 0x000fe4000d000000 */
[----:B------:R-:W-:Y:S02]  /*5770*/  UIADD3 UR8, UPT, UPT, -UR5, URZ, URZ ;  /* 0x000000ff05087290 */ /* 0x000fe4000fffe1ff */
[----:B------:R-:W-:Y:S01]  /*5780*/  UIADD3 UR10, UPT, UPT, -UR11, URZ, URZ ;  /* 0x000000ff0b0a7290 */ /* 0x000fe2000fffe1ff */
[----:B------:R-:W-:Y:S01]  /*5790*/  @!UP0 UMOV UR4, UR9 ;  /* 0x0000000900048c82 */ /* 0x000fe20008000000 */
[----:B------:R-:W-:Y:S02]  /*57a0*/  UIADD3 UR9, UPT, UPT, -UR6, URZ, URZ ;  /* 0x000000ff06097290 */ /* 0x000fe4000fffe1ff */
[----:B------:R-:W-:Y:S02]  /*57b0*/  @!UP0 USHF.R.U32.HI UR4, URZ, UR41, UR4 ;  /* 0x00000029ff048299 */ /* 0x000fe40008011604 */
[----:B------:R-:W-:Y:S02]  /*57c0*/  UIMAD UR10, UR42, UR10, UR6 ;  /* 0x0000000a2a0a72a4 */ /* 0x000fe4000f8e0206 */
[----:B------:R-:W-:Y:S04]  /*57d0*/  @!UP0 USEL UR4, UR5, UR4, !UP2 ;  /* 0x0000000405048287 */ /* 0x000fe8000d000000 */
[----:B------:R-:W-:Y:S02]  /*57e0*/  @!UP0 UIMAD UR10, UR7, UR10, UR4 ;  /* 0x0000000a070a82a4 */ /* 0x000fe4000f8e0204 */
[----:B------:R-:W-:Y:S02]  /*57f0*/  @!UP0 UIADD3 UR11, UPT, UPT, UR11, -UR4, URZ ;  /* 0x800000040b0b8290 */ /* 0x000fe4000fffe0ff */
[----:B------:R-:W-:Y:S02]  /*5800*/  UIMAD UR7, UR43, UR8, UR38 ;  /* 0x000000082b0772a4 */ /* 0x000fe4000f8e0226 */
[----:B------:R-:W-:Y:S02]  /*5810*/  @!UP0 UIMAD UR6, UR11, UR42, UR5 ;  /* 0x0000002a0b0682a4 */ /* 0x000fe4000f8e0205 */
[----:B------:R-:W-:Y:S01]  /*5820*/  UIMAD UR4, UR54, UR9, UR37 ;  /* 0x00000009360472a4 */ /* 0x000fe2000f8e0225 */
[----:B------:R-:W-:Y:S02]  /*5830*/  @!UP0 UMOV UR5, UR10 ;  /* 0x0000000a00058c82 */ /* 0x000fe40008000000 */
[----:B------:R-:W-:Y:S02]  /*5840*/  UIMAD UR38, UR5, UR43, UR7 ;  /* 0x0000002b052672a4 */ /* 0x000fe4000f8e0207 */
[----:B------:R-:W-:Y:S11]  /*5850*/  UIMAD UR37, UR6, UR54, UR4 ;  /* 0x00000036062572a4 */ /* 0x000ff6000f8e0204 */
[----:B------:R-:W-:Y:S01]  /*5860*/  @!UPT UIADD3 URZ, UPT, UPT, URZ, URZ, URZ ;  /* 0x000000fffffff290 */ /* 0x000fe2000fffe0ff */
.L_x_91:
[----:B------:R-:W-:Y:S01]  /*5870*/  UISETP.NE.AND UP0, UPT, UR39, 0x1, UPT ;  /* 0x000000012700788c */ /* 0x000fe2000bf05270 */
[----:B------:R-:W-:Y:S01]  /*5880*/  LOP3.LUT P0, RZ, R86, 0x3f0, RZ, 0xc0, !PT ;  /* 0x000003f056ff7812 */ /* 0x000fe2000780c0ff */
[----:B------:R-:W-:Y:S01]  /*5890*/  USHF.L.U32 UR50, UR30, 0x6, URZ ;  /* 0x000000061e327899 */ /* 0x000fe200080006ff */
[----:B------:R-:W-:Y:S01]  /*58a0*/  BSSY.RECONVERGENT B6, `(.L_x_92) ;  /* 0x0000034000067945 */ /* 0x000fe20003800200 */
[----:B------:R-:W-:Y:S01]  /*58b0*/  USHF.L.U32 UR49, UR31, 0x8, URZ ;  /* 0x000000081f317899 */ /* 0x000fe200080006ff */
[----:B------:R-:W-:Y:S06]  /*58c0*/  IADD3 R88, PT, PT, R88, 0x1, RZ ;  /* 0x0000000158587810 */ /* 0x000fec0007ffe0ff */
[----:B------:R-:W2:Y:S01]  /*58d0*/  @!UP0 LDCU.128 UR12, c[0x0][0xb10] ;  /* 0x00016200ff0c87ac */ /* 0x000ea20008000c00 */
[----:B------:R-:W3:Y:S01]  /*58e0*/  @!UP0 LDCU UR5, c[0x0][0xb0c] ;  /* 0x00016180ff0587ac */ /* 0x000ee20008000800 */
[----:B------:R-:W4:Y:S01]  /*58f0*/  @!UP0 LDCU UR10, c[0x0][0xb20] ;  /* 0x00016400ff0a87ac */ /* 0x000f220008000800 */
[----:B--2---:R-:W-:Y:S02]  /*5900*/  UIMAD.WIDE.U32 UR8, UR38, UR12, URZ ;  /* 0x0000000c260872a5 */ /* 0x004fe4000f8e00ff */
[----:B------:R-:W-:Y:S02]  /*5910*/  UIMAD.WIDE.U32 UR6, UR37, UR15, URZ ;  /* 0x0000000f250672a5 */ /* 0x000fe4000f8e00ff */
[----:B------:R-:W-:Y:S03]  /*5920*/  @!UP0 UISETP.NE.AND UP1, UPT, UR14, 0x1, UPT ;  /* 0x000000010e00888c */ /* 0x000fe6000bf25270 */
[----:B------:R-:W-:Y:S01]  /*5930*/  @!UP0 UMOV UR4, UR9 ;  /* 0x0000000900048c82 */ /* 0x000fe20008000000 */
[----:B---3--:R-:W-:Y:S02]  /*5940*/  @!UP0 UISETP.NE.AND UP2, UPT, UR5, 0x1, UPT ;  /* 0x000000010500888c */ /* 0x008fe4000bf45270 */
[----:B------:R-:W-:Y:S01]  /*5950*/  @!UP0 USHF.R.U32.HI UR4, URZ, UR13, UR4 ;  /* 0x0000000dff048299 */ /* 0x000fe20008011604 */
[----:B------:R-:W-:Y:S02]  /*5960*/  @!UP0 UMOV UR6, UR7 ;  /* 0x0000000700068c82 */ /* 0x000fe40008000000 */
[----:B----4-:R-:W-:Y:S02]  /*5970*/  @!UP0 USHF.R.U32.HI UR6, URZ, UR10, UR6 ;  /* 0x0000000aff068299 */ /* 0x010fe40008011606 */
[----:B------:R-:W-:Y:S02]  /*5980*/  @!UP0 USEL UR7, UR38, UR4, !UP2 ;  /* 0x0000000426078287 */ /* 0x000fe4000d000000 */
[----:B------:R-:W-:Y:S04]  /*5990*/  @!UP0 USEL UR6, UR37, UR6, !UP1 ;  /* 0x0000000625068287 */ /* 0x000fe8000c800000 */
[----:B------:R-:W-:Y:S02]  /*59a0*/  @!UP0 UIADD3 UR4, UPT, UPT, -UR7, UR6, URZ ;  /* 0x0000000607048290 */ /* 0x000fe4000fffe1ff */
[----:B------:R-:W-:Y:S02]  /*59b0*/  @!UP0 UIADD3 UR6, UPT, UPT, UR7, -UR6, URZ ;  /* 0x8000000607068290 */ /* 0x000fe4000fffe0ff */
[----:B------:R-:W-:Y:S02]  /*59c0*/  @!UP0 UIMAD UR38, UR4, UR5, UR38 ;  /* 0x00000005042682a4 */ /* 0x000fe4000f8e0226 */
[----:B------:R-:W-:Y:S01]  /*59d0*/  @!UP0 UIMAD UR37, UR6, UR14, UR37 ;  /* 0x0000000e062582a4 */ /* 0x000fe2000f8e0225 */
[----:B------:R-:W-:Y:S11]  /*59e0*/  @!P0 BRA `(.L_x_93) ;  /* 0x00000000007c8947 */ /* 0x000ff60003800000 */
[----:B------:R-:W2:Y:S01]  /*59f0*/  LDCU.64 UR8, c[0x4][0x80] ;  /* 0x01001000ff0877ac */ /* 0x000ea20008000a00 */
[----:B------:R-:W-:Y:S01]  /*5a00*/  MOV R2, 0x0 ;  /* 0x0000000000027802 */ /* 0x000fe20000000f00 */
[----:B------:R-:W-:Y:S02]  /*5a10*/  HFMA2 R12, -RZ, RZ, 0, 5.9604644775390625e-08 ;  /* 0x00000001ff0c7431 */ /* 0x000fe400000001ff */
[----:B------:R-:W-:Y:S01]  /*5a20*/  IMAD.MOV.U32 R8, RZ, RZ, 0x70 ;  /* 0x00000070ff087424 */ /* 0x000fe200078e00ff */
[----:B------:R3:W4:Y:S01]  /*5a30*/  LDC.64 R14, c[0x4][R2] ;  /* 0x01000000020e7b82 */ /* 0x0007220000000a00 */
[----:B------:R-:W1:Y:S01]  /*5a40*/  LDCU.64 UR6, c[0x4][0x88] ;  /* 0x01001100ff0677ac */ /* 0x000e620008000a00 */
[----:B------:R-:W-:Y:S01]  /*5a50*/  IMAD.MOV.U32 R13, RZ, RZ, RZ ;  /* 0x000000ffff0d7224 */ /* 0x000fe200078e00ff */
[----:B------:R-:W1:Y:S01]  /*5a60*/  LDCU.64 UR4, c[0x4][0x8] ;  /* 0x01000100ff0477ac */ /* 0x000e620008000a00 */
[----:B--2---:R-:W-:Y:S01]  /*5a70*/  MOV R5, UR9 ;  /* 0x0000000900057c02 */ /* 0x004fe20008000f00 */
[----:B------:R-:W-:Y:S01]  /*5a80*/  IMAD.U32 R4, RZ, RZ, UR8 ;  /* 0x00000008ff047e24 */ /* 0x000fe2000f8e00ff */
[----:B-1----:R-:W-:Y:S01]  /*5a90*/  MOV R7, UR7 ;  /* 0x0000000700077c02 */ /* 0x002fe20008000f00 */
[----:B------:R-:W-:Y:S01]  /*5aa0*/  IMAD.U32 R6, RZ, RZ, UR6 ;  /* 0x00000006ff067e24 */ /* 0x000fe2000f8e00ff */
[----:B------:R-:W-:Y:S01]  /*5ab0*/  MOV R11, UR5 ;  /* 0x00000005000b7c02 */ /* 0x000fe20008000f00 */
[----:B------:R-:W-:Y:S02]  /*5ac0*/  IMAD.U32 R10, RZ, RZ, UR4 ;  /* 0x00000004ff0a7e24 */ /* 0x000fe4000f8e00ff */
[----:B------:R-:W-:Y:S07]  /*5ad0*/  LEPC R20, `(.L_x_94) ;  /* 0x000000001014794e */ /* 0x000fee0000000000 */
[----:B---345:R-:W-:Y:S05]  /*5ae0*/  CALL.ABS.NOINC R14 ;  /* 0x000000000e007343 */ /* 0x038fea0003c00000 */
.L_x_94:
[----:B------:R-:W1:Y:S01]  /*5af0*/  LDCU.64 UR8, c[0x4][0x80] ;  /* 0x01001000ff0877ac */ /* 0x000e620008000a00 */
[----:B------:R-:W2:Y:S01]  /*5b00*/  LDC.64 R2, c[0x4][R2] ;  /* 0x0100000002027b82 */ /* 0x000ea20000000a00 */
[----:B------:R-:W-:Y:S02]  /*5b10*/  HFMA2 R12, -RZ, RZ, 0, 5.9604644775390625e-08 ;  /* 0x00000001ff0c7431 */ /* 0x000fe400000001ff */
[----:B------:R-:W-:Y:S02]  /*5b20*/  IMAD.MOV.U32 R8, RZ, RZ, 0x70 ;  /* 0x00000070ff087424 */ /* 0x000fe400078e00ff */
[----:B------:R-:W-:Y:S01]  /*5b30*/  IMAD.MOV.U32 R13, RZ, RZ, RZ ;  /* 0x000000ffff0d7224 */ /* 0x000fe200078e00ff */
[----:B------:R-:W3:Y:S01]  /*5b40*/  LDCU.64 UR6, c[0x4][0x88] ;  /* 0x01001100ff0677ac */ /* 0x000ee20008000a00 */
[----:B------:R-:W4:Y:S01]  /*5b50*/  LDCU.64 UR4, c[0x4][0x8] ;  /* 0x01000100ff0477ac */ /* 0x000f220008000a00 */
[----:B-1----:R-:W-:Y:S02]  /*5b60*/  MOV R4, UR8 ;  /* 0x0000000800047c02 */ /* 0x002fe40008000f00 */
[----:B------:R-:W-:Y:S02]  /*5b70*/  MOV R5, UR9 ;  /* 0x0000000900057c02 */ /* 0x000fe40008000f00 */
[----:B---3--:R-:W-:Y:S01]  /*5b80*/  MOV R7, UR7 ;  /* 0x0000000700077c02 */ /* 0x008fe20008000f00 */
[----:B------:R-:W-:Y:S01]  /*5b90*/  IMAD.U32 R6, RZ, RZ, UR6 ;  /* 0x00000006ff067e24 */ /* 0x000fe2000f8e00ff */
[----:B----4-:R-:W-:Y:S01]  /*5ba0*/  MOV R11, UR5 ;  /* 0x00000005000b7c02 */ /* 0x010fe20008000f00 */
[----:B------:R-:W-:Y:S02]  /*5bb0*/  IMAD.U32 R10, RZ, RZ, UR4 ;  /* 0x00000004ff0a7e24 */ /* 0x000fe4000f8e00ff */
[----:B------:R-:W-:Y:S07]  /*5bc0*/  LEPC R20, `(.L_x_93) ;  /* 0x000000001014794e */ /* 0x000fee0000000000 */
[----:B--2---:R-:W-:Y:S05]  /*5bd0*/  CALL.ABS.NOINC R2 ;  /* 0x0000000002007343 */ /* 0x004fea0003c00000 */
.L_x_93:
[----:B------:R-:W-:Y:S05]  /*5be0*/  BSYNC.RECONVERGENT B6 ;  /* 0x0000000000067941 */ /* 0x000fea0003800200 */
.L_x_92:
[----:B------:R-:W-:Y:S01]  /*5bf0*/  R2UR UR4, R85 ;  /* 0x00000000550472ca */ /* 0x000fe200000e0000 */
[----:B------:R-:W-:Y:S01]  /*5c00*/  UISETP.NE.U32.AND UP0, UPT, UR62, URZ, UPT ;  /* 0x000000ff3e00728c */ /* 0x000fe2000bf05070 */
[----:B------:R-:W-:Y:S02]  /*5c10*/  ISETP.NE.U32.AND P4, PT, R78, RZ, PT ;  /* 0x000000ff4e00720c */ /* 0x000fe40003f85070 */
[----:B------:R-:W-:Y:S01]  /*5c20*/  ISETP.NE.U32.AND P2, PT, RZ, UR56, PT ;  /* 0x00000038ff007c0c */ /* 0x000fe2000bf45070 */
[----:B------:R-:W-:Y:S01]  /*5c30*/  UISETP.NE.AND.EX UP1, UPT, UR63, URZ, UPT, UP0 ;  /* 0x000000ff3f00728c */ /* 0x000fe2000bf25300 */
[----:B------:R-:W-:Y:S01]  /*5c40*/  ISETP.NE.AND.EX P4, PT, R79, RZ, PT, P4 ;  /* 0x000000ff4f00720c */ /* 0x000fe20003f85340 */
[----:B------:R-:W-:Y:S01]  /*5c50*/  UPLOP3.LUT UP0, UPT, UPT, UPT, UPT, 0x40, 0x4 ;  /* 0x000000000004789c */ /* 0x000fe20003f0e870 */
[----:B------:R-:W-:Y:S05]  /*5c60*/  ISETP.NE.AND.EX P2, PT, RZ, UR57, PT, P2 ;  /* 0x00000039ff007c0c */ /* 0x000fea000bf45320 */
[----:B------:R-:W-:Y:S06]  /*5c70*/  UISETP.NE.AND UP2, UPT, UR4, URZ, UPT ;  /* 0x000000ff0400728c */ /* 0x000fec000bf45270 */
[----:B------:R-:W-:Y:S05]  /*5c80*/  PLOP3.LUT P1, PT, PT, PT, UP2, 0x80, 0x8 ;  /* 0x000000000008781c */ /* 0x000fea0003f2f028 */
[----:B------:R-:W-:Y:S06]  /*5c90*/  @UP2 UPLOP3.LUT UP0, UPT, UPT, UPT, UP1, 0x80, 0x8 ;  /* 0x000000000008289c */ /* 0x000fec0003f0f010 */
[----:B------:R-:W-:Y:S01]  /*5ca0*/  PLOP3.LUT P0, PT, PT, PT, UP0, 0x80, 0x8 ;  /* 0x000000000008781c */ /* 0x000fe20003f0f008 */
[----:B------:R-:W-:Y:S01]  /*5cb0*/  @!UPT UIADD3 URZ, UPT, UPT, URZ, URZ, URZ ;  /* 0x000000fffffff290 */ /* 0x000fe2000fffe0ff */
[----:B------:R-:W-:Y:S11]  /*5cc0*/  BRA.U !UP1, `(.L_x_95) ;  /* 0x00000001093c7547 */ /* 0x000ff6000b800000 */
[----:B------:R-:W-:Y:S01]  /*5cd0*/  UISETP.NE.U32.AND UP0, UPT, UR56, URZ, UPT ;  /* 0x000000ff3800728c */ /* 0x000fe2000bf05070 */
[----:B-1----:R-:W-:Y:S01]  /*5ce0*/  HFMA2 R0, -RZ, RZ, 0, 5.9604644775390625e-08 ;  /* 0x00000001ff007431 */ /* 0x002fe200000001ff */
[----:B------:R-:W1:Y:S01]  /*5cf0*/  LDCU.64 UR8, c[0x0][0x358] ;  /* 0x00006b00ff0877ac */ /* 0x000e620008000a00 */
[----:B------:R-:W-:Y:S01]  /*5d00*/  IMAD.MOV.U32 R81, RZ, RZ, 0x1 ;  /* 0x00000001ff517424 */ /* 0x000fe200078e00ff */
[----:B------:R-:W-:Y:S06]  /*5d10*/  UISETP.NE.AND.EX UP0, UPT, UR57, URZ, UPT, UP0 ;  /* 0x000000ff3900728c */ /* 0x000fec000bf05300 */
        /* <DEDUP_REMOVED lines=9> */
[----:B--23--:R-:W-:Y:S02]  /*5db0*/  @!P3 IMAD.U32 R41, RZ, RZ, UR4 ;  /* 0x00000004ff29be24 */ /* 0x00cfe4000f8e00ff */
.L_x_95:
[----:B------:R-:W-:Y:S05]  /*5dc0*/  @!P4 BRA `(.L_x_96) ;  /* 0x000000000024c947 */ /* 0x000fea0003800000 */
[----:B------:R-:W-:Y:S01]  /*5dd0*/  ISETP.NE.U32.AND P3, PT, R76, RZ, PT ;  /* 0x000000ff4c00720c */ /* 0x000fe20003f65070 */
[----:B------:R-:W2:Y:S03]  /*5de0*/  LDCU.64 UR4, c[0x0][0x358] ;  /* 0x00006b00ff0477ac */ /* 0x000ea60008000a00 */
[----:B------:R-:W-:Y:S11]  /*5df0*/  ISETP.NE.AND.EX P3, PT, R77, RZ, PT, P3 ;  /* 0x000000ff4d00720c */ /* 0x000ff60003f65330 */
[----:B------:R-:W-:Y:S02]  /*5e00*/  @!UPT UIADD3 URZ, UPT, UPT, URZ, URZ, URZ ;  /* 0x000000fffffff290 */ /* 0x000fe4000fffe0ff */
[----:B------:R-:W3:Y:S01]  /*5e10*/  @P3 LDC.64 R2, c[0x0][0x8a8] ;  /* 0x00022a00ff023b82 */ /* 0x000ee20000000a00 */
[----:B-1----:R-:W-:Y:S04]  /*5e20*/  @P3 IMAD R0, R78, UR36, RZ ;  /* 0x000000244e003c24 */ /* 0x002fe8000f8e02ff */
[----:B---3--:R-:W-:Y:S05]  /*5e30*/  @P3 IMAD.WIDE R2, R0, 0x4, R2 ;  /* 0x0000000400023825 */ /* 0x008fea00078e0202 */
[----:B--2--5:R2:W5:Y:S02]  /*5e40*/  @P3 LDG.E R38, desc[UR4][R2.64] ;  /* 0x0000000402263981 */ /* 0x024564000c1e1900 */
[----:B--2---:R-:W3:Y:S02]  /*5e50*/  @!P3 LDC R38, c[0x0][0x8a0] ;  /* 0x00022800ff26bb82 */ /* 0x004ee40000000800 */
.L_x_96:
[----:B-----5:R-:W-:Y:S01]  /*5e60*/  FSETP.NEU.AND P3, PT, R41, RZ, PT ;  /* 0x000000ff2900720b */ /* 0x020fe20003f6d000 */
[----:B------:R-:W-:Y:S01]  /*5e70*/  IMAD.SHL.U32 R47, R80, 0x2, RZ ;  /* 0x00000002502f7824 */ /* 0x000fe200078e00ff */
[----:B------:R-:W-:Y:S01]  /*5e80*/  SEL R5, RZ, 0xffffffff, P2 ;  /* 0xffffffffff057807 */ /* 0x000fe20001000000 */
[----:B------:R-:W-:Y:S01]  /*5e90*/  BSSY B1, `(.L_x_97) ;  /* 0x0000044000017945 */ /* 0x000fe20003800000 */
[----:B------:R-:W-:Y:S01]  /*5ea0*/  @P1 LOP3.LUT P2, RZ, R81, 0xff, RZ, 0xc0, !PT ;  /* 0x000000ff51ff1812 */ /* 0x000fe2000784c0ff */
[----:B------:R-:W-:Y:S01]  /*5eb0*/  VIADD R97, R47, UR44 ;  /* 0x0000002c2f617c36 */ /* 0x000fe20008000000 */
[----:B------:R-:W-:Y:S01]  /*5ec0*/  @P1 SEL R2, RZ, 0xffffffff, P3 ;  /* 0xffffffffff021807 */ /* 0x000fe20001800000 */
[----:B------:R-:W-:Y:S01]  /*5ed0*/  IMAD.MOV.U32 R60, RZ, RZ, 0x1 ;  /* 0x00000001ff3c7424 */ /* 0x000fe200078e00ff */
[----:B------:R-:W-:Y:S01]  /*5ee0*/  LOP3.LUT R91, R91, 0x1, RZ, 0x3c, !PT ;  /* 0x000000015b5b7812 */ /* 0x000fe200078e3cff */
[----:B------:R-:W-:Y:S01]  /*5ef0*/  IMAD.MOV.U32 R46, RZ, RZ, RZ ;  /* 0x000000ffff2e7224 */ /* 0x000fe200078e00ff */
[----:B------:R-:W-:Y:S02]  /*5f00*/  @P0 SEL R2, R5, R2, !P2 ;  /* 0x0000000205020207 */ /* 0x000fe40005000000 */
[----:B------:R-:W-:Y:S02]  /*5f10*/  CS2R R74, SRZ ;  /* 0x00000000004a7805 */ /* 0x000fe4000001ff00 */
[----:B------:R-:W-:Y:S02]  /*5f20*/  LEA R98, R36, UR44, 0x3 ;  /* 0x0000002c24627c11 */ /* 0x000fe4000f8e18ff */
[----:B------:R-:W-:Y:S02]  /*5f30*/  CS2R R72, SRZ ;  /* 0x0000000000487805 */ /* 0x000fe4000001ff00 */
[----:B------:R-:W-:Y:S02]  /*5f40*/  @P1 LOP3.LUT R2, R2, 0x1, RZ, 0xc0, !PT ;  /* 0x0000000102021812 */ /* 0x000fe400078ec0ff */
[----:B------:R-:W-:Y:S02]  /*5f50*/  CS2R R66, SRZ ;  /* 0x0000000000427805 */ /* 0x000fe4000001ff00 */
[----:B------:R-:W-:Y:S02]  /*5f60*/  SHF.L.U32 R3, R90, 0x1f, RZ ;  /* 0x0000001f5a037819 */ /* 0x000fe400000006ff */
[----:B------:R-:W-:Y:S02]  /*5f70*/  CS2R R64, SRZ ;  /* 0x0000000000407805 */ /* 0x000fe4000001ff00 */
[----:B------:R-:W-:Y:S02]  /*5f80*/  ISETP.NE.U32.OR P6, PT, R2, 0x1, !P1 ;  /* 0x000000010200780c */ /* 0x000fe40004fc5470 */
[----:B------:R-:W-:Y:S02]  /*5f90*/  CS2R R58, SRZ ;  /* 0x00000000003a7805 */ /* 0x000fe4000001ff00 */
[----:B------:R-:W-:Y:S02]  /*5fa0*/  PLOP3.LUT P2, PT, PT, PT, UP1, 0x80, 0x8 ;  /* 0x000000000008781c */ /* 0x000fe40003f4f018 */
[----:B------:R-:W-:Y:S02]  /*5fb0*/  CS2R R56, SRZ ;  /* 0x0000000000387805 */ /* 0x000fe4000001ff00 */
[----:B------:R-:W-:Y:S02]  /*5fc0*/  LEA.HI R39, R36, R36, RZ, 0x1 ;  /* 0x0000002424277211 */ /* 0x000fe400078f08ff */
[----:B------:R-:W-:Y:S02]  /*5fd0*/  CS2R R50, SRZ ;  /* 0x0000000000327805 */ /* 0x000fe4000001ff00 */
[----:B------:R-:W-:Y:S02]  /*5fe0*/  LOP3.LUT P4, R87, R81, 0xff, RZ, 0xc0, !PT ;  /* 0x000000ff51577812 */ /* 0x000fe4000788c0ff */
[----:B------:R-:W-:Y:S02]  /*5ff0*/  CS2R R48, SRZ ;  /* 0x0000000000307805 */ /* 0x000fe4000001ff00 */
[----:B------:R-:W-:Y:S01]  /*6000*/  SEL R2, RZ, 0xffffffff, P3 ;  /* 0xffffffffff027807 */ /* 0x000fe20001800000 */
[C---:B-1----:R-:W-:Y:S01]  /*6010*/  IMAD.SHL.U32 R0, R39.reuse, 0x80, RZ ;  /* 0x0000008027007824 */ /* 0x042fe200078e00ff */
[----:B------:R-:W-:Y:S01]  /*6020*/  LOP3.LUT R39, R39, 0xffe, RZ, 0xc0, !PT ;  /* 0x00000ffe27277812 */ /* 0x000fe200078ec0ff */
[----:B------:R-:W-:Y:S01]  /*6030*/  VIADD R99, R97, 0x400 ;  /* 0x0000040061637836 */ /* 0x000fe20000000000 */
[----:B------:R-:W-:Y:S01]  /*6040*/  P2R R95, PR, RZ, 0x40 ;  /* 0x00000040ff5f7803 */ /* 0x000fe20000000000 */
[----:B------:R-:W-:Y:S01]  /*6050*/  IMAD.IADD R96, R92, 0x1, R97 ;  /* 0x000000015c607824 */ /* 0x000fe200078e0261 */
[----:B------:R-:W-:Y:S01]  /*6060*/  @P6 SHF.L.U32 R4, R91, 0x1f, RZ ;  /* 0x0000001f5b046819 */ /* 0x000fe200000006ff */
[----:B------:R-:W-:Y:S01]  /*6070*/  IMAD.IADD R39, R36, 0x1, -R39 ;  /* 0x0000000124277824 */ /* 0x000fe200078e0a27 */
[----:B------:R-:W-:Y:S02]  /*6080*/  @P2 SEL R2, R5, R2, !P4 ;  /* 0x0000000205022207 */ /* 0x000fe40006000000 */
[----:B------:R-:W1:Y:S01]  /*6090*/  @P6 SYNCS.PHASECHK.TRANS64.TRYWAIT P1, [UR44+0x40], R4 ;  /* 0x00004004ff0065a7 */ /* 0x000e62000802112c */
[----:B------:R-:W-:Y:S02]  /*60a0*/  LOP3.LUT R0, R0, 0xffffff00, RZ, 0xc0, !PT ;  /* 0xffffff0000007812 */ /* 0x000fe400078ec0ff */
[----:B------:R-:W-:Y:S03]  /*60b0*/  LOP3.LUT R2, R2, 0x1, RZ, 0xc0, !PT ;  /* 0x0000000102027812 */ /* 0x000fe600078ec0ff */
[----:B------:R-:W-:Y:S01]  /*60c0*/  IMAD.IADD R0, R37, 0x1, R0 ;  /* 0x0000000125007824 */ /* 0x000fe200078e0200 */
[----:B------:R-:W-:Y:S03]  /*60d0*/  ISETP.NE.U32.AND P5, PT, R2, 0x1, PT ;  /* 0x000000010200780c */ /* 0x000fe60003fa5070 */
[----:B------:R-:W-:Y:S01]  /*60e0*/  IMAD R39, R39, 0x100000, R0 ;  /* 0x0010000027277824 */ /* 0x000fe200078e0200 */
[----:B------:R-:W-:Y:S01]  /*60f0*/  P2R R61, PR, RZ, 0x20 ;  /* 0x00000020ff3d7803 */ /* 0x000fe20000000000 */
[----:B------:R2:W4:Y:S01]  /*6100*/  SYNCS.PHASECHK.TRANS64.TRYWAIT P0, [R98+URZ+0xb0], R3 ;  /* 0x0000b003620075a7 */ /* 0x00052200080011ff */
[----:B-1----:R-:W-:Y:S01]  /*6110*/  @P6 SEL R60, RZ, 0x1, !P1 ;  /* 0x00000001ff3c6807 */ /* 0x002fe20004800000 */
[----:B--2---:R-:W-:Y:S06]  /*6120*/  @!P6 BRA `(.L_x_98) ;  /* 0x000000000068e947 */ /* 0x004fec0003800000 */
[C---:B------:R-:W-:Y:S01]  /*6130*/  @P5 IMAD R5, R93.reuse, 0x2, R99 ;  /* 0x000000025d055824 */ /* 0x040fe200078e0263 */
[----:B------:R-:W-:Y:S01]  /*6140*/  ISETP.NE.AND P1, PT, R60, RZ, PT ;  /* 0x000000ff3c00720c */ /* 0x000fe20003f25270 */
[----:B------:R-:W-:Y:S01]  /*6150*/  @P5 IMAD R2, R93, 0x2, R97 ;  /* 0x000000025d025824 */ /* 0x000fe200078e0261 */
[----:B------:R-:W-:Y:S01]  /*6160*/  BSSY B0, `(.L_x_99) ;  /* 0x000000e000007945 */ /* 0x000fe20003800000 */
[----:B------:R-:W-:Y:S01]  /*6170*/  IMAD.MOV.U32 R74, RZ, RZ, RZ ;  /* 0x000000ffff4a7224 */ /* 0x000fe200078e00ff */
[----:B------:R-:W-:Y:S01]  /*6180*/  CS2R R66, SRZ ;  /* 0x0000000000427805 */ /* 0x000fe2000001ff00 */
[----:B------:R-:W-:Y:S01]  /*6190*/  @P5 IMAD.IADD R4, R92, 0x1, R5 ;  /* 0x000000015c045824 */ /* 0x000fe200078e0205 */
[----:B------:R-:W-:Y:S02]  /*61a0*/  CS2R R64, SRZ ;  /* 0x0000000000407805 */ /* 0x000fe4000001ff00 */
[----:B------:R-:W-:Y:S02]  /*61b0*/  CS2R R72, SRZ ;  /* 0x0000000000487805 */ /* 0x000fe4000001ff00 */
[----:B------:R-:W-:Y:S02]  /*61c0*/  CS2R R50, SRZ ;  /* 0x0000000000327805 */ /* 0x000fe4000001ff00 */
[----:B------:R-:W-:Y:S02]  /*61d0*/  CS2R R48, SRZ ;  /* 0x0000000000307805 */ /* 0x000fe4000001ff00 */
[----:B------:R-:W-:Y:S02]  /*61e0*/  CS2R R58, SRZ ;  /* 0x00000000003a7805 */ /* 0x000fe4000001ff00 */
[----:B------:R-:W-:Y:S01]  /*61f0*/  CS2R R56, SRZ ;  /* 0x0000000000387805 */ /* 0x000fe2000001ff00 */
[----:B------:R-:W-:Y:S06]  /*6200*/  @P1 BRA `(.L_x_100) ;  /* 0x00000000000c1947 */ /* 0x000fec0003800000 */
[----:B------:R-:W-:Y:S04]  /*6210*/  SHF.L.U32 R5, R91, 0x1f, RZ ;  /* 0x0000001f5b057819 */ /* 0x000fe800000006ff */
[----:B------:R-:W1:Y:S02]  /*6220*/  SYNCS.PHASECHK.TRANS64.TRYWAIT P1, [UR44+0x40], R5 ;  /* 0x00004005ff0075a7 */ /* 0x000e64000802112c */
[----:B-1----:R-:W-:Y:S05]  /*6230*/  @!P1 BRA `(.L_x_101) ;  /* 0x0000003c00989947 */ /* 0x002fea0003800000 */
.L_x_100:
[----:B------:R-:W-:Y:S05]  /*6240*/  BSYNC B0 ;  /* 0x0000000000007941 */ /* 0x000fea0003800000 */
.L_x_99:
[----:B------:R-:W-:Y:S01]  /*6250*/  ISETP.NE.AND P1, PT, R61, RZ, PT ;  /* 0x000000ff3d00720c */ /* 0x000fe20003f25270 */
[----:B------:R-:W-:Y:S11]  /*6260*/  HFMA2 R46, -RZ, RZ, 0, 5.9604644775390625e-08 ;  /* 0x00000001ff2e7431 */ /* 0x000ff600000001ff */
[----:B------:R-:W-:Y:S01]  /*6270*/  @!UPT UIADD3 URZ, UPT, UPT, URZ, URZ, URZ ;  /* 0x000000fffffff290 */ /* 0x000fe2000fffe0ff */
[----:B------:R-:W-:Y:S05]  /*6280*/  @P1 WARPSYNC.ALL ;  /* 0x0000000000001948 */ /* 0x000fea0003800000 */
[----:B------:R2:W1:Y:S04]  /*6290*/  @P1 LDSM.16.M88.4 R64, [R2+0x400] ;  /* 0x000400000240183b */ /* 0x0004680000000200 */
[----:B------:R2:W1:Y:S04]  /*62a0*/  @P1 LDSM.16.M88.4 R72, [R4] ;  /* 0x000000000448183b */ /* 0x0004680000000200 */
[----:B------:R2:W1:Y:S04]  /*62b0*/  @P1 LDSM.16.M88.4 R48, [R47+UR44+0x400] ;  /* 0x0004002c2f30183b */ /* 0x0004680008000200 */
[----:B------:R2:W1:Y:S02]  /*62c0*/  @P1 LDSM.16.M88.4 R56, [R96+0x400] ;  /* 0x000400006038183b */ /* 0x0004640000000200 */
.L_x_98:
[----:B------:R-:W-:Y:S05]  /*62d0*/  BSYNC B1 ;  /* 0x0000000000017941 */ /* 0x000fea0003800000 */
.L_x_97:
[----:B-1----:R-:W-:Y:S04]  /*62e0*/  SHF.R.U32.HI R5, RZ, 0x15, R39 ;  /* 0x00000015ff057819 */ /* 0x002fe80000011627 */
[----:B------:R-:W-:Y:S01]  /*62f0*/  LOP3.LUT P1, RZ, R5, 0x3, R82, 0x48, !PT ;  /* 0x0000000305ff7812 */ /* 0x000fe20007824852 */
[----:B------:R-:W-:Y:S01]  /*6300*/  @!UPT UIADD3 URZ, UPT, UPT, URZ, URZ, URZ ;  /* 0x000000fffffff290 */ /* 0x000fe2000fffe0ff */
[----:B----4-:R-:W-:Y:S11]  /*6310*/  @P0 BRA `(.L_x_102) ;  /* 0x0000000000080947 */ /* 0x010ff60003800000 */
[----:B------:R-:W1:Y:S02]  /*6320*/  SYNCS.PHASECHK.TRANS64.TRYWAIT P0, [R98+URZ+0xb0], R3 ;  /* 0x0000b003620075a7 */ /* 0x000e6400080011ff */
[----:B-1----:R-:W-:Y:S05]  /*6330*/  @!P0 BRA `(.L_x_103) ;  /* 0x0000003c00708947 */ /* 0x002fea0003800000 */
.L_x_102:
[----:B------:R-:W-:Y:S05]  /*6340*/  @!P1 BRA `(.L_x_104) ;  /* 0x0000000000409947 */ /* 0x000fea0003800000 */
[----:B------:R-:W4:Y:S01]  /*6350*/  LDCU.64 UR8, c[0x4][0x70] ;  /* 0x01000e00ff0877ac */ /* 0x000f220008000a00 */
[----:B-1----:R-:W-:Y:S01]  /*6360*/  MOV R3, 0x0 ;  /* 0x0000000000037802 */ /* 0x002fe20000000f00 */
[----:B------:R-:W-:Y:S02]  /*6370*/  HFMA2 R12, -RZ, RZ, 0, 5.9604644775390625e-08 ;  /* 0x00000001ff0c7431 */ /* 0x000fe400000001ff */
[----:B------:R-:W-:Y:S02]  /*6380*/  IMAD.MOV.U32 R8, RZ, RZ, 0x192 ;  /* 0x00000192ff087424 */ /* 0x000fe400078e00ff */
[----:B------:R-:W-:Y:S01]  /*6390*/  IMAD.MOV.U32 R13, RZ, RZ, RZ ;  /* 0x000000ffff0d7224 */ /* 0x000fe200078e00ff */
[----:B------:R-:W1:Y:S01]  /*63a0*/  LDCU.64 UR6, c[0x4][0x78] ;  /* 0x01000f00ff0677ac */ /* 0x000e620008000a00 */
[----:B--2---:R-:W2:Y:S01]  /*63b0*/  LDC.64 R2, c[0x4][R3] ;  /* 0x0100000003027b82 */ /* 0x004ea20000000a00 */
[----:B------:R-:W5:Y:S01]  /*63c0*/  LDCU.64 UR4, c[0x4][0x10] ;  /* 0x01000200ff0477ac */ /* 0x000f620008000a00 */
[----:B----4-:R-:W-:Y:S01]  /*63d0*/  MOV R5, UR9 ;  /* 0x0000000900057c02 */ /* 0x010fe20008000f00 */
[----:B------:R-:W-:Y:S01]  /*63e0*/  IMAD.U32 R4, RZ, RZ, UR8 ;  /* 0x00000008ff047e24 */ /* 0x000fe2000f8e00ff */
[----:B-1----:R-:W-:Y:S01]  /*63f0*/  MOV R7, UR7 ;  /* 0x0000000700077c02 */ /* 0x002fe20008000f00 */
[----:B------:R-:W-:Y:S01]  /*6400*/  IMAD.U32 R6, RZ, RZ, UR6 ;  /* 0x00000006ff067e24 */ /* 0x000fe2000f8e00ff */
[----:B-----5:R-:W-:Y:S01]  /*6410*/  MOV R11, UR5 ;  /* 0x00000005000b7c02 */ /* 0x020fe20008000f00 */
[----:B------:R-:W-:Y:S02]  /*6420*/  IMAD.U32 R10, RZ, RZ, UR4 ;  /* 0x00000004ff0a7e24 */ /* 0x000fe4000f8e00ff */
[----:B------:R-:W-:Y:S07]  /*6430*/  LEPC R20, `(.L_x_104) ;  /* 0x000000001014794e */ /* 0x000fee0000000000 */
[----:B--23--:R-:W-:Y:S05]  /*6440*/  CALL.ABS.NOINC R2 ;  /* 0x0000000002007343 */ /* 0x00cfea0003c00000 */
.L_x_104:
[C---:B------:R-:W-:Y:S01]  /*6450*/  SHF.L.U32 R40, R48.reuse, 0x10, RZ ;  /* 0x0000001030287819 */ /* 0x040fe200000006ff */
[----:B------:R-:W-:Y:S05]  /*6460*/  WARPSYNC.ALL ;  /* 0x0000000000007948 */ /* 0x000fea0003800000 */
[----:B------:R-:W-:Y:S01]  /*6470*/  R2UR UR4, R39 ;  /* 0x00000000270472ca */ /* 0x000fe200000e0000 */
[----:B------:R-:W-:Y:S01]  /*6480*/  BSSY.RECONVERGENT B0, `(.L_x_105) ;  /* 0x000008b000007945 */ /* 0x000fe20003800200 */
[----:B------:R-:W-:Y:S02]  /*6490*/  LOP3.LUT R43, R48, 0xffff0000, RZ, 0xc0, !PT ;  /* 0xffff0000302b7812 */ /* 0x000fe400078ec0ff */
[----:B------:R-:W-:Y:S02]  /*64a0*/  SHF.L.U32 R42, R49, 0x10, RZ ;  /* 0x00000010312a7819 */ /* 0x000fe400000006ff */
[----:B------:R-:W-:Y:S02]  /*64b0*/  SHF.L.U32 R45, R51, 0x10, RZ ;  /* 0x00000010332d7819 */ /* 0x000fe400000006ff */
[----:B------:R-:W-:Y:S02]  /*64c0*/  SHF.L.U32 R62, R93, 0x1, RZ ;  /* 0x000000015d3e7819 */ /* 0x000fe400000006ff */
[----:B------:R-:W-:Y:S02]  /*64d0*/  ISETP.NE.AND P0, PT, R94, RZ, PT ;  /* 0x000000ff5e00720c */ /* 0x000fe40003f05270 */
[----:B------:R-:W-:Y:S01]  /*64e0*/  IADD3 R99, PT, PT, R99, R62, RZ ;  /* 0x0000003e63637210 */ /* 0x000fe20007ffe0ff */
[----:B--2---:R-:W3:Y:S03]  /*64f0*/  LDTM.16dp256bit.x8 R4, tmem[UR4] ;  /* 0x00000004000479ee */ /* 0x004ee600081a0000 */
[----:B------:R-:W-:Y:S01]  /*6500*/  IADD3 R100, PT, PT, R92, R99, RZ ;  /* 0x000000635c647210 */ /* 0x000fe20007ffe0ff */
[C---:B---3--:R-:W-:Y:S01]  /*6510*/  FMUL R0, R38.reuse, R4 ;  /* 0x0000000426007220 */ /* 0x048fe20000400000 */
[C---:B------:R-:W-:Y:S01]  /*6520*/  FMUL R2, R38.reuse, R5 ;  /* 0x0000000526027220 */ /* 0x040fe20000400000 */
[C---:B-1----:R-:W-:Y:S01]  /*6530*/  FMUL R3, R38.reuse, R6 ;  /* 0x0000000626037220 */ /* 0x042fe20000400000 */
[----:B------:R-:W-:Y:S01]  /*6540*/  FMUL R7, R38, R7 ;  /* 0x0000000726077220 */ /* 0x000fe20000400000 */
[----:B------:R-:W-:Y:S01]  /*6550*/  FFMA R0, R41, R40, R0 ;  /* 0x0000002829007223 */ /* 0x000fe20000000000 */
[----:B------:R-:W-:Y:S01]  /*6560*/  LOP3.LUT R40, R49, 0xffff0000, RZ, 0xc0, !PT ;  /* 0xffff000031287812 */ /* 0x000fe200078ec0ff */
[C---:B------:R-:W-:Y:S01]  /*6570*/  FFMA R2, R41.reuse, R43, R2 ;  /* 0x0000002b29027223 */ /* 0x040fe20000000002 */
[C---:B------:R-:W-:Y:S01]  /*6580*/  SHF.L.U32 R43, R50.reuse, 0x10, RZ ;  /* 0x00000010322b7819 */ /* 0x040fe200000006ff */
[C---:B------:R-:W-:Y:S01]  /*6590*/  FFMA R3, R41.reuse, R42, R3 ;  /* 0x0000002a29037223 */ /* 0x040fe20000000003 */
[----:B------:R-:W-:Y:S01]  /*65a0*/  LOP3.LUT R42, R50, 0xffff0000, RZ, 0xc0, !PT ;  /* 0xffff0000322a7812 */ /* 0x000fe200078ec0ff */
[----:B------:R-:W-:Y:S01]  /*65b0*/  FMUL R4, R38, R8 ;  /* 0x0000000826047220 */ /* 0x000fe20000400000 */
[----:B------:R-:W-:Y:S01]  /*65c0*/  F2FP.BF16.F32.PACK_AB R52, R2, R0 ;  /* 0x000000000234723e */ /* 0x000fe200000010ff */
[----:B------:R-:W-:Y:S01]  /*65d0*/  FFMA R7, R41, R40, R7 ;  /* 0x0000002829077223 */ /* 0x000fe20000000007 */
[----:B------:R-:W-:Y:S01]  /*65e0*/  LOP3.LUT R40, R51, 0xffff0000, RZ, 0xc0, !PT ;  /* 0xffff000033287812 */ /* 0x000fe200078ec0ff */
[C---:B------:R-:W-:Y:S01]  /*65f0*/  FMUL R5, R38.reuse, R9 ;  /* 0x0000000926057220 */ /* 0x040fe20000400000 */
[C---:B------:R-:W-:Y:S01]  /*6600*/  FMUL R6, R38.reuse, R10 ;  /* 0x0000000a26067220 */ /* 0x040fe20000400000 */
[----:B------:R-:W-:Y:S01]  /*6610*/  FMUL R11, R38, R11 ;  /* 0x0000000b260b7220 */ /* 0x000fe20000400000 */
[----:B------:R-:W-:Y:S01]  /*6620*/  F2FP.BF16.F32.PACK_AB R53, R7, R3 ;  /* 0x000000030735723e */ /* 0x000fe200000010ff */
[C---:B------:R-:W-:Y:S01]  /*6630*/  FFMA R4, R41.reuse, R43, R4 ;  /* 0x0000002b29047223 */ /* 0x040fe20000000004 */
[C---:B------:R-:W-:Y:S01]  /*6640*/  SHF.L.U32 R43, R56.reuse, 0x10, RZ ;  /* 0x00000010382b7819 */ /* 0x040fe200000006ff */
[----:B------:R-:W-:Y:S01]  /*6650*/  FFMA R5, R41, R42, R5 ;  /* 0x0000002a29057223 */ /* 0x000fe20000000005 */
[----:B------:R-:W-:Y:S01]  /*6660*/  LOP3.LUT R42, R57, 0xffff0000, RZ, 0xc0, !PT ;  /* 0xffff0000392a7812 */ /* 0x000fe200078ec0ff */
[----:B------:R-:W-:Y:S01]  /*6670*/  FFMA R6, R41, R45, R6 ;  /* 0x0000002d29067223 */ /* 0x000fe20000000006 */
[----:B------:R-:W-:Y:S01]  /*6680*/  SHF.L.U32 R45, R57, 0x10, RZ ;  /* 0x00000010392d7819 */ /* 0x000fe200000006ff */
[----:B------:R-:W-:Y:S01]  /*6690*/  FFMA R11, R41, R40, R11 ;  /* 0x00000028290b7223 */ /* 0x000fe2000000000b */
[----:B------:R-:W-:Y:S01]  /*66a0*/  LOP3.LUT R40, R56, 0xffff0000, RZ, 0xc0, !PT ;  /* 0xffff000038287812 */ /* 0x000fe200078ec0ff */
[C---:B------:R-:W-:Y:S01]  /*66b0*/  FMUL R8, R38.reuse, R12 ;  /* 0x0000000c26087220 */ /* 0x040fe20000400000 */
[----:B------:R-:W-:Y:S01]  /*66c0*/  F2FP.BF16.F32.PACK_AB R54, R5, R4 ;  /* 0x000000040536723e */ /* 0x000fe200000010ff */
[C---:B------:R-:W-:Y:S01]  /*66d0*/  FMUL R9, R38.reuse, R13 ;  /* 0x0000000d26097220 */ /* 0x040fe20000400000 */
[----:B------:R-:W-:Y:S01]  /*66e0*/  F2FP.BF16.F32.PACK_AB R55, R11, R6 ;  /* 0x000000060b37723e */ /* 0x000fe200000010ff */
[C---:B------:R-:W-:Y:S01]  /*66f0*/  FMUL R10, R38.reuse, R14 ;  /* 0x0000000e260a7220 */ /* 0x040fe20000400000 */
[----:B------:R-:W-:Y:S01]  /*6700*/  FMUL R15, R38, R15 ;  /* 0x0000000f260f7220 */ /* 0x000fe20000400000 */
[----:B------:R-:W-:Y:S01]  /*6710*/  FFMA R8, R41, R43, R8 ;  /* 0x0000002b29087223 */ /* 0x000fe20000000008 */
[----:B------:R-:W-:Y:S01]  /*6720*/  SHF.L.U32 R43, R59, 0x10, RZ ;  /* 0x000000103b2b7819 */ /* 0x000fe200000006ff */
[C---:B------:R-:W-:Y:S01]  /*6730*/  FFMA R9, R41.reuse, R40, R9 ;  /* 0x0000002829097223 */ /* 0x040fe20000000009 */
[C---:B------:R-:W-:Y:S01]  /*6740*/  SHF.L.U32 R40, R58.reuse, 0x10, RZ ;  /* 0x000000103a287819 */ /* 0x040fe200000006ff */
        /* <DEDUP_REMOVED lines=8> */
[----:B------:R-:W-:Y:S01]  /*67d0*/  FMUL R14, R38, R18 ;  /* 0x00000012260e7220 */ /* 0x000fe20000400000 */
[----:B------:R-:W-:Y:S01]  /*67e0*/  FFMA R12, R41, R40, R12 ;  /* 0x00000028290c7223 */ /* 0x000fe2000000000c */
[----:B------:R-:W-:Y:S01]  /*67f0*/  LOP3.LUT R40, R59, 0xffff0000, RZ, 0xc0, !PT ;  /* 0xffff00003b287812 */ /* 0x000fe200078ec0ff */
[C---:B------:R-:W-:Y:S01]  /*6800*/  FFMA R13, R41.reuse, R42, R13 ;  /* 0x0000002a290d7223 */ /* 0x040fe2000000000d */
[----:B------:R-:W-:Y:S01]  /*6810*/  LOP3.LUT R42, R64, 0xffff0000, RZ, 0xc0, !PT ;  /* 0xffff0000402a7812 */ /* 0x000fe200078ec0ff */
[----:B------:R-:W-:Y:S01]  /*6820*/  FMUL R19, R38, R19 ;  /* 0x0000001326137220 */ /* 0x000fe20000400000 */
[----:B------:R-:W-:Y:S01]  /*6830*/  FFMA R14, R41, R43, R14 ;  /* 0x0000002b290e7223 */ /* 0x000fe2000000000e */
[----:B------:R-:W-:Y:S01]  /*6840*/  SHF.L.U32 R43, R64, 0x10, RZ ;  /* 0x00000010402b7819 */ /* 0x000fe200000006ff */
[C---:B------:R-:W-:Y:S01]  /*6850*/  FMUL R16, R38.reuse, R20 ;  /* 0x0000001426107220 */ /* 0x040fe20000400000 */
        /* <DEDUP_REMOVED lines=19> */
[----:B------:R1:W-:Y:S01]  /*6990*/  STSM.16.M88.4 [R97+0x400], R52 ;  /* 0x0004003461007844 */ /* 0x0003e20000000200 */
[C---:B------:R-:W-:Y:S01]  /*69a0*/  FMUL R22, R38.reuse, R26 ;  /* 0x0000001a26167220 */ /* 0x040fe20000400000 */
[----:B------:R-:W-:Y:S01]  /*69b0*/  FMUL R27, R38, R27 ;  /* 0x0000001b261b7220 */ /* 0x000fe20000400000 */
[----:B------:R-:W-:Y:S01]  /*69c0*/  FFMA R20, R41, R43, R20 ;  /* 0x0000002b29147223 */ /* 0x000fe20000000014 */
[----:B------:R-:W-:Y:S01]  /*69d0*/  SHF.L.U32 R43, R73, 0x10, RZ ;  /* 0x00000010492b7819 */ /* 0x000fe200000006ff */
[C---:B------:R-:W-:Y:S01]  /*69e0*/  FFMA R21, R41.reuse, R40, R21 ;  /* 0x0000002829157223 */ /* 0x040fe20000000015 */
[C---:B------:R-:W-:Y:S02]  /*69f0*/  SHF.L.U32 R40, R72.reuse, 0x10, RZ ;  /* 0x0000001048287819 */ /* 0x040fe400000006ff */
[----:B------:R1:W-:Y:S01]  /*6a00*/  STSM.16.M88.4 [R96+0x400], R68 ;  /* 0x0004004460007844 */ /* 0x0003e20000000200 */
[----:B------:R-:W-:Y:S01]  /*6a10*/  FFMA R22, R41, R45, R22 ;  /* 0x0000002d29167223 */ /* 0x000fe20000000016 */
[----:B------:R-:W-:Y:S01]  /*6a20*/  SHF.L.U32 R45, R75, 0x10, RZ ;  /* 0x000000104b2d7819 */ /* 0x000fe200000006ff */
[C---:B------:R-:W-:Y:S01]  /*6a30*/  FFMA R27, R41.reuse, R42, R27 ;  /* 0x0000002a291b7223 */ /* 0x040fe2000000001b */
[----:B------:R-:W-:Y:S01]  /*6a40*/  LOP3.LUT R42, R72, 0xffff0000, RZ, 0xc0, !PT ;  /* 0xffff0000482a7812 */ /* 0x000fe200078ec0ff */
[C---:B------:R-:W-:Y:S01]  /*6a50*/  FMUL R24, R38.reuse, R28 ;  /* 0x0000001c26187220 */ /* 0x040fe20000400000 */
[C---:B------:R-:W-:Y:S01]  /*6a60*/  FMUL R25, R38.reuse, R29 ;  /* 0x0000001d26197220 */ /* 0x040fe20000400000 */
[C---:B------:R-:W-:Y:S01]  /*6a70*/  FMUL R26, R38.reuse, R30 ;  /* 0x0000001e261a7220 */ /* 0x040fe20000400000 */
[----:B------:R-:W-:Y:S01]  /*6a80*/  FMUL R31, R38, R31 ;  /* 0x0000001f261f7220 */ /* 0x000fe20000400000 */
[----:B------:R-:W-:Y:S01]  /*6a90*/  FFMA R24, R41, R40, R24 ;  /* 0x0000002829187223 */ /* 0x000fe20000000018 */
[----:B------:R-:W-:Y:S01]  /*6aa0*/  LOP3.LUT R40, R73, 0xffff0000, RZ, 0xc0, !PT ;  /* 0xffff000049287812 */ /* 0x000fe200078ec0ff */
[C---:B------:R-:W-:Y:S01]  /*6ab0*/  FFMA R25, R41.reuse, R42, R25 ;  /* 0x0000002a29197223 */ /* 0x040fe20000000019 */
[C---:B------:R-:W-:Y:S01]  /*6ac0*/  FFMA R26, R41.reuse, R43, R26 ;  /* 0x0000002b291a7223 */ /* 0x040fe2000000001a */
[----:B------:R-:W-:Y:S01]  /*6ad0*/  SHF.L.U32 R43, R74, 0x10, RZ ;  /* 0x000000104a2b7819 */ /* 0x000fe200000006ff */
[----:B------:R-:W-:Y:S01]  /*6ae0*/  FMUL R28, R38, R32 ;  /* 0x00000020261c7220 */ /* 0x000fe20000400000 */
[----:B------:R-:W-:Y:S01]  /*6af0*/  LOP3.LUT R42, R74, 0xffff0000, RZ, 0xc0, !PT ;  /* 0xffff00004a2a7812 */ /* 0x000fe200078ec0ff */
[----:B------:R-:W-:Y:S01]  /*6b00*/  FFMA R31, R41, R40, R31 ;  /* 0x00000028291f7223 */ /* 0x000fe2000000001f */
[C---:B------:R-:W-:Y:S01]  /*6b10*/  FMUL R29, R38.reuse, R33 ;  /* 0x00000021261d7220 */ /* 0x040fe20000400000 */
[C---:B------:R-:W-:Y:S01]  /*6b20*/  FMUL R30, R38.reuse, R34 ;  /* 0x00000022261e7220 */ /* 0x040fe20000400000 */
[----:B------:R-:W-:Y:S01]  /*6b30*/  LOP3.LUT R40, R75, 0xffff0000, RZ, 0xc0, !PT ;  /* 0xffff00004b287812 */ /* 0x000fe200078ec0ff */
[----:B------:R-:W-:Y:S01]  /*6b40*/  FMUL R35, R38, R35 ;  /* 0x0000002326237220 */ /* 0x000fe20000400000 */
[C---:B------:R-:W-:Y:S01]  /*6b50*/  FFMA R28, R41.reuse, R43, R28 ;  /* 0x0000002b291c7223 */ /* 0x040fe2000000001c */
[C---:B------:R-:W-:Y:S01]  /*6b60*/  FFMA R29, R41.reuse, R42, R29 ;  /* 0x0000002a291d7223 */ /* 0x040fe2000000001d */
[C---:B------:R-:W-:Y:S01]  /*6b70*/  FFMA R30, R41.reuse, R45, R30 ;  /* 0x0000002d291e7223 */ /* 0x040fe2000000001e */
[----:B------:R-:W-:Y:S01]  /*6b80*/  FFMA R35, R41, R40, R35 ;  /* 0x0000002829237223 */ /* 0x000fe20000000023 */
[----:B------:R-:W-:Y:S02]  /*6b90*/  F2FP.BF16.F32.PACK_AB R106, R21, R20 ;  /* 0x00000014156a723e */ /* 0x000fe400000010ff */
[----:B------:R-:W-:Y:S02]  /*6ba0*/  F2FP.BF16.F32.PACK_AB R107, R27, R22 ;  /* 0x000000161b6b723e */ /* 0x000fe400000010ff */
[----:B------:R-:W-:Y:S02]  /*6bb0*/  F2FP.BF16.F32.PACK_AB R108, R25, R24 ;  /* 0x00000018196c723e */ /* 0x000fe400000010ff */
[----:B------:R-:W-:Y:S01]  /*6bc0*/  F2FP.BF16.F32.PACK_AB R109, R31, R26 ;  /* 0x0000001a1f6d723e */ /* 0x000fe200000010ff */
[----:B------:R1:W-:Y:S01]  /*6bd0*/  STSM.16.M88.4 [R99], R104 ;  /* 0x0000006863007844 */ /* 0x0003e20000000200 */
[----:B------:R-:W-:Y:S02]  /*6be0*/  F2FP.BF16.F32.PACK_AB R110, R29, R28 ;  /* 0x0000001c1d6e723e */ /* 0x000fe400000010ff */
[----:B------:R-:W-:Y:S05]  /*6bf0*/  F2FP.BF16.F32.PACK_AB R111, R35, R30 ;  /* 0x0000001e236f723e */ /* 0x000fea00000010ff */
[----:B------:R1:W-:Y:S01]  /*6c00*/  STSM.16.M88.4 [R100], R108 ;  /* 0x0000006c64007844 */ /* 0x0003e20000000200 */
[----:B------:R-:W-:Y:S01]  /*6c10*/  @!PT LDS RZ, [RZ] ;  /* 0x00000000fffff984 */ /* 0x000fe20000000800 */
[----:B------:R-:W-:Y:S01]  /*6c20*/  @!PT LDS RZ, [RZ] ;  /* 0x00000000fffff984 */ /* 0x000fe20000000800 */
[----:B------:R-:W-:Y:S01]  /*6c30*/  @!PT LDS RZ, [RZ] ;  /* 0x00000000fffff984 */ /* 0x000fe20000000800 */
[----:B------:R-:W-:Y:S01]  /*6c40*/  @!PT LDS RZ, [RZ] ;  /* 0x00000000fffff984 */ /* 0x000fe20000000800 */
[----:B------:R2:W-:Y:S07]  /*6c50*/  MEMBAR.ALL.CTA ;  /* 0x0000000000007992 */ /* 0x0005ee0000008000 */
[----:B--2---:R-:W2:Y:S02]  /*6c60*/  FENCE.VIEW.ASYNC.S ;  /* 0x00000000000073c6 */ /* 0x004ea40000000000 */
[----:B--2---:R-:W-:Y:S06]  /*6c70*/  BAR.SYNC.DEFER_BLOCKING 0x1, 0x80 ;  /* 0x0042000000007b1d */ /* 0x004fec0000010000 */
[----:B------:R-:W-:Y:S05]  /*6c80*/  @P0 BRA `(.L_x_106) ;  /* 0x0000000000280947 */ /* 0x000fea0003800000 */
[----:B------:R-:W2:Y:S01]  /*6c90*/  LDCU.64 UR6, c[0x0][0x348] ;  /* 0x00006900ff0677ac */ /* 0x000ea20008000a00 */
[----:B------:R-:W-:Y:S01]  /*6ca0*/  UIADD3 UR4, UPT, UPT, UR44, 0x400, URZ ;  /* 0x000004002c047890 */ /* 0x000fe2000fffe0ff */
[----:B------:R-:W-:Y:S05]  /*6cb0*/  UMOV UR51, UR36 ;  /* 0x0000002400337c82 */ /* 0x000fea0008000000 */
[----:B------:R-:W-:Y:S04]  /*6cc0*/  MOV R86, UR4 ;  /* 0x0000000400567c02 */ /* 0x000fe80008000f00 */
[----:B------:R-:W-:Y:S01]  /*6cd0*/  R2UR UR48, R86 ;  /* 0x00000000563072ca */ /* 0x000fe200000e0000 */
[----:B--2---:R-:W-:Y:S04]  /*6ce0*/  UIADD3 UR4, UP0, UPT, UR6, 0x680, URZ ;  /* 0x0000068006047890 */ /* 0x004fe8000ff1e0ff */
[----:B------:R-:W-:Y:S09]  /*6cf0*/  UIADD3.X UR5, UPT, UPT, URZ, UR7, URZ, UP0, !UPT ;  /* 0x00000007ff057290 */ /* 0x000ff200087fe4ff */
[----:B------:R2:W-:Y:S01]  /*6d00*/  UTMASTG.3D [UR48], [UR4] ;  /* 0x00000030040073b5 */ /* 0x0005e20008010000 */
[----:B------:R0:W-:Y:S01]  /*6d10*/  UTMACMDFLUSH ;  /* 0x00000000000079b7 */ /* 0x0001e20000000000 */
[----:B--2---:R-:W-:Y:S04]  /*6d20*/  DEPBAR.LE SB0, 0x1 ;  /* 0x000080400000791a */ /* 0x004fe80000000000 */
.L_x_106:
[----:B------:R-:W-:Y:S05]  /*6d30*/  BSYNC.RECONVERGENT B0 ;  /* 0x0000000000007941 */ /* 0x000fea0003800200 */
.L_x_105:
[----:B------:R-:W-:Y:S01]  /*6d40*/  BAR.SYNC.DEFER_BLOCKING 0x1, 0x80 ;  /* 0x0042000000007b1d */ /* 0x000fe20000010000 */
[----:B------:R-:W-:Y:S01]  /*6d50*/  ISETP.NE.AND P1, PT, R95, RZ, PT ;  /* 0x000000ff5f00720c */ /* 0x000fe20003f25270 */
[----:B------:R-:W-:Y:S01]  /*6d60*/  UISETP.NE.AND UP0, UPT, UR47, URZ, UPT ;  /* 0x000000ff2f00728c */ /* 0x000fe2000bf05270 */
[----:B------:R-:W-:Y:S11]  /*6d70*/  LEA R3, R46, UR44, 0x3 ;  /* 0x0000002c2e037c11 */ /* 0x000ff6000f8e18ff */
[----:B------:R-:W-:Y:S01]  /*6d80*/  @P1 SHF.L.U32 R4, R91, 0x1f, RZ ;  /* 0x0000001f5b041819 */ /* 0x000fe200000006ff */
[----:B------:R-:W-:Y:S06]  /*6d90*/  BRA.U !UP0, `(.L_x_107) ;  /* 0x0000000108247547 */ /* 0x000fec000b800000 */
[----:B------:R-:W2:Y:S01]  /*6da0*/  S2R R0, SR_CgaCtaId ;  /* 0x0000000000007919 */ /* 0x000ea20000008800 */
[----:B------:R-:W-:Y:S01]  /*6db0*/  IMAD.U32 R2, RZ, RZ, UR46 ;  /* 0x0000002eff027e24 */ /* 0x000fe2000f8e00ff */
[----:B------:R-:W-:Y:S04]  /*6dc0*/  UIADD3 UR4, UPT, UPT, UR46, 0x1, URZ ;  /* 0x000000012e047890 */ /* 0x000fe8000fffe0ff */
[----:B------:R-:W-:Y:S01]  /*6dd0*/  @P1 LEA R2, R2, UR44, 0x3 ;  /* 0x0000002c02021c11 */ /* 0x000fe2000f8e18ff */
[----:B------:R-:W-:Y:S04]  /*6de0*/  UISETP.NE.AND UP0, UPT, UR4, 0x4, UPT ;  /* 0x000000040400788c */ /* 0x000fe8000bf05270 */
[----:B------:R-:W-:Y:S01]  /*6df0*/  @P1 VIADD R5, R2, 0x60 ;  /* 0x0000006002051836 */ /* 0x000fe20000000000 */
[----:B------:R-:W-:Y:S04]  /*6e00*/  USEL UR46, UR4, URZ, UP0 ;  /* 0x000000ff042e7287 */ /* 0x000fe80008000000 */
[----:B--2---:R-:W-:Y:S04]  /*6e10*/  @P1 PRMT R0, R0, 0x654, R5 ;  /* 0x0000065400001816 */ /* 0x004fe80000000005 */
[----:B------:R2:W-:Y:S04]  /*6e20*/  @P1 SYNCS.ARRIVE.TRANS64.RED.A1T0 RZ, [R0+URZ], RZ ;  /* 0x000000ff00ff19a7 */ /* 0x0005e800081004ff */
.L_x_107:
[----:B------:R-:W3:Y:S01]  /*6e30*/  @P1 SYNCS.PHASECHK.TRANS64.TRYWAIT P0, [R3+URZ+0x40], R4 ;  /* 0x00004004030015a7 */ /* 0x000ee200080011ff */
[----:B------:R-:W-:Y:S01]  /*6e40*/  BSSY B1, `(.L_x_108) ;  /* 0x0000017000017945 */ /* 0x000fe20003800000 */
[----:B---3--:R-:W-:Y:S03]  /*6e50*/  @P1 SEL R60, RZ, 0x1, !P0 ;  /* 0x00000001ff3c1807 */ /* 0x008fe60004000000 */
[----:B------:R-:W-:Y:S05]  /*6e60*/  @!P1 BRA `(.L_x_109) ;  /* 0x0000000000509947 */ /* 0x000fea0003800000 */
[----:B------:R-:W-:Y:S01]  /*6e70*/  ISETP.NE.AND P1, PT, R61, RZ, PT ;  /* 0x000000ff3d00720c */ /* 0x000fe20003f25270 */
[----:B------:R-:W-:Y:S01]  /*6e80*/  BSSY B0, `(.L_x_110) ;  /* 0x000000a000007945 */ /* 0x000fe20003800000 */
[----:B------:R-:W-:Y:S11]  /*6e90*/  ISETP.NE.AND P0, PT, R60, RZ, PT ;  /* 0x000000ff3c00720c */ /* 0x000ff60003f05270 */
[----:B------:R-:W-:Y:S04]  /*6ea0*/  @P1 IMAD R4, R46, 0x2000, R47 ;  /* 0x000020002e041824 */ /* 0x000fe800078e022f */
[----:B------:R-:W-:Y:S04]  /*6eb0*/  @P1 VIADD R7, R4, UR44 ;  /* 0x0000002c04071c36 */ /* 0x000fe80008000000 */
[----:B------:R-:W-:Y:S01]  /*6ec0*/  @P1 IMAD.IADD R2, R92, 0x1, R7 ;  /* 0x000000015c021824 */ /* 0x000fe200078e0207 */
[----:B------:R-:W-:Y:S01]  /*6ed0*/  @P1 IADD3 R5, PT, PT, R62, R7, RZ ;  /* 0x000000073e051210 */ /* 0x000fe20007ffe0ff */
[----:B------:R-:W-:Y:S06]  /*6ee0*/  @P0 BRA `(.L_x_111) ;  /* 0x00000000000c0947 */ /* 0x000fec0003800000 */
[----:B--2---:R-:W-:Y:S04]  /*6ef0*/  SHF.L.U32 R0, R91, 0x1f, RZ ;  /* 0x0000001f5b007819 */ /* 0x004fe800000006ff */
[----:B------:R-:W2:Y:S02]  /*6f00*/  SYNCS.PHASECHK.TRANS64.TRYWAIT P0, [R3+URZ+0x40], R0 ;  /* 0x00004000030075a7 */ /* 0x000ea400080011ff */
[----:B--2---:R-:W-:Y:S05]  /*6f10*/  @!P0 BRA `(.L_x_112) ;  /* 0x00000030008c8947 */ /* 0x004fea0003800000 */
.L_x_111:
[----:B------:R-:W-:Y:S05]  /*6f20*/  BSYNC B0 ;  /* 0x0000000000007941 */ /* 0x000fea0003800000 */
.L_x_110:
[----:B------:R-:W-:Y:S02]  /*6f30*/  ISETP.NE.AND P0, PT, R61, RZ, PT ;  /* 0x000000ff3d00720c */ /* 0x000fe40003f05270 */
[----:B------:R-:W-:Y:S11]  /*6f40*/  IADD3 R46, PT, PT, R46, 0x1, RZ ;  /* 0x000000012e2e7810 */ /* 0x000ff60007ffe0ff */
[----:B--2---:R-:W-:Y:S01]  /*6f50*/  @P0 IMAD.IADD R0, R92, 0x1, R5 ;  /* 0x000000015c000824 */ /* 0x004fe200078e0205 */
[----:B------:R-:W-:Y:S05]  /*6f60*/  @P0 WARPSYNC.ALL ;  /* 0x0000000000000948 */ /* 0x000fea0003800000 */
[----:B------:R3:W4:Y:S04]  /*6f70*/  @P0 LDSM.16.M88.4 R48, [R4+UR44+0x400] ;  /* 0x0004002c0430083b */ /* 0x0007280008000200 */
[----:B------:R3:W2:Y:S04]  /*6f80*/  @P0 LDSM.16.M88.4 R56, [R2+0x400] ;  /* 0x000400000238083b */ /* 0x0006a80000000200 */
[----:B------:R3:W1:Y:S04]  /*6f90*/  @P0 LDSM.16.M88.4 R64, [R5+0x400] ;  /* 0x000400000540083b */ /* 0x0006680000000200 */
[----:B------:R3:W1:Y:S02]  /*6fa0*/  @P0 LDSM.16.M88.4 R72, [R0+0x400] ;  /* 0x000400000048083b */ /* 0x0006640000000200 */
.L_x_109:
[----:B------:R-:W-:Y:S05]  /*6fb0*/  BSYNC B1 ;  /* 0x0000000000017941 */ /* 0x000fea0003800000 */
.L_x_108:
[----:B------:R-:W-:Y:S05]  /*6fc0*/  VIADD R3, R39, 0x40 ;  /* 0x0000004027037836 */ /* 0x000fea0000000000 */
[----:B------:R-:W-:Y:S04]  /*6fd0*/  SHF.R.U32.HI R3, RZ, 0x15, R3 ;  /* 0x00000015ff037819 */ /* 0x000fe80000011603 */
[----:B------:R-:W-:Y:S11]  /*6fe0*/  LOP3.LUT P0, RZ, R3, 0x3, R82, 0x48, !PT ;  /* 0x0000000303ff7812 */ /* 0x000ff60007804852 */
[----:B------:R-:W-:Y:S02]  /*6ff0*/  @!UPT UIADD3 URZ, UPT, UPT, URZ, URZ, URZ ;  /* 0x000000fffffff290 */ /* 0x000fe4000fffe0ff */
[----:B------:R-:W-:Y:S05]  /*7000*/  @!P0 BRA `(.L_x_113) ;  /* 0x0000000000408947 */ /* 0x000fea0003800000 */
[----:B------:R-:W5:Y:S01]  /*7010*/  LDCU.64 UR8, c[0x4][0x70] ;  /* 0x01000e00ff0877ac */ /* 0x000f620008000a00 */
[----:B------:R-:W-:Y:S01]  /*7020*/  MOV R3, 0x0 ;  /* 0x0000000000037802 */ /* 0x000fe20000000f00 */
[----:B------:R-:W-:Y:S02]  /*7030*/  HFMA2 R12, -RZ, RZ, 0, 5.9604644775390625e-08 ;  /* 0x00000001ff0c7431 */ /* 0x000fe400000001ff */
[----:B------:R-:W-:Y:S02]  /*7040*/  IMAD.MOV.U32 R8, RZ, RZ, 0x192 ;  /* 0x00000192ff087424 */ /* 0x000fe400078e00ff */
[----:B------:R-:W-:Y:S01]  /*7050*/  IMAD.MOV.U32 R13, RZ, RZ, RZ ;  /* 0x000000ffff0d7224 */ /* 0x000fe200078e00ff */
[----:B------:R-:W2:Y:S01]  /*7060*/  LDCU.64 UR6, c[0x4][0x78] ;  /* 0x01000f00ff0677ac */ /* 0x000ea20008000a00 */
[----:B---3--:R-:W3:Y:S01]  /*7070*/  LDC.64 R2, c[0x4][R3] ;  /* 0x0100000003027b82 */ /* 0x008ee20000000a00 */
[----:B------:R-:W4:Y:S01]  /*7080*/  LDCU.64 UR4, c[0x4][0x10] ;  /* 0x01000200ff0477ac */ /* 0x000f220008000a00 */
[----:B-----5:R-:W-:Y:S01]  /*7090*/  MOV R5, UR9 ;  /* 0x0000000900057c02 */ /* 0x020fe20008000f00 */
[----:B------:R-:W-:Y:S01]  /*70a0*/  IMAD.U32 R4, RZ, RZ, UR8 ;  /* 0x00000008ff047e24 */ /* 0x000fe2000f8e00ff */
[----:B--2---:R-:W-:Y:S01]  /*70b0*/  MOV R7, UR7 ;  /* 0x0000000700077c02 */ /* 0x004fe20008000f00 */
[----:B------:R-:W-:Y:S01]  /*70c0*/  IMAD.U32 R6, RZ, RZ, UR6 ;  /* 0x00000006ff067e24 */ /* 0x000fe2000f8e00ff */
[----:B----4-:R-:W-:Y:S01]  /*70d0*/  MOV R11, UR5 ;  /* 0x00000005000b7c02 */ /* 0x010fe20008000f00 */
[----:B------:R-:W-:Y:S02]  /*70e0*/  IMAD.U32 R10, RZ, RZ, UR4 ;  /* 0x00000004ff0a7e24 */ /* 0x000fe4000f8e00ff */
[----:B------:R-:W-:Y:S07]  /*70f0*/  LEPC R20, `(.L_x_113) ;  /* 0x000000001014794e */ /* 0x000fee0000000000 */
[----:B-1-3--:R-:W-:Y:S05]  /*7100*/  CALL.ABS.NOINC R2 ;  /* 0x0000000002007343 */ /* 0x00afea0003c00000 */
.L_x_113:
[C---:B----4-:R-:W-:Y:S01]  /*7110*/  SHF.L.U32 R40, R48.reuse, 0x10, RZ ;  /* 0x0000001030287819 */ /* 0x050fe200000006ff */
[----:B------:R-:W-:Y:S05]  /*7120*/  WARPSYNC.ALL ;  /* 0x0000000000007948 */ /* 0x000fea0003800000 */
[----:B------:R-:W-:Y:S01]  /*7130*/  R2UR UR4, R39 ;  /* 0x00000000270472ca */ /* 0x000fe200000e0000 */
[----:B------:R-:W4:Y:S01]  /*7140*/  S2R R101, SR_CgaCtaId ;  /* 0x0000000000657919 */ /* 0x000f220000008800 */
[----:B------:R-:W-:Y:S01]  /*7150*/  LOP3.LUT R43, R48, 0xffff0000, RZ, 0xc0, !PT ;  /* 0xffff0000302b7812 */ /* 0x000fe200078ec0ff */
[----:B------:R-:W-:Y:S01]  /*7160*/  BSSY.RECONVERGENT B0, `(.L_x_114) ;  /* 0x000008e000007945 */ /* 0x000fe20003800200 */
[----:B------:R-:W-:Y:S02]  /*7170*/  LOP3.LUT R42, R49, 0xffff0000, RZ, 0xc0, !PT ;  /* 0xffff0000312a7812 */ /* 0x000fe400078ec0ff */
[----:B------:R-:W-:Y:S02]  /*7180*/  LOP3.LUT R44, R50, 0xffff0000, RZ, 0xc0, !PT ;  /* 0xffff0000322c7812 */ /* 0x000fe400078ec0ff */
[----:B--2---:R-:W-:Y:S02]  /*7190*/  SHF.L.U32 R45, R59, 0x10, RZ ;  /* 0x000000103b2d7819 */ /* 0x004fe400000006ff */
[----:B------:R-:W-:Y:S02]  /*71a0*/  ISETP.NE.AND P6, PT, R95, RZ, PT ;  /* 0x000000ff5f00720c */ /* 0x000fe40003fc5270 */
[----:B------:R-:W-:Y:S01]  /*71b0*/  ISETP.NE.AND P0, PT, R94, RZ, PT ;  /* 0x000000ff5e00720c */ /* 0x000fe20003f05270 */
[----:B---3--:R-:W2:Y:S01]  /*71c0*/  LDTM.16dp256bit.x8 R4, tmem[UR4+0x40] ;  /* 0x00004004000479ee */ /* 0x008ea200081a0000 */
[----:B------:R-:W-:Y:S09]  /*71d0*/  MOV R63, UR46 ;  /* 0x0000002e003f7c02 */ /* 0x000ff20008000f00 */
[----:B------:R-:W-:Y:S02]  /*71e0*/  @P6 LEA R63, R63, UR44, 0x3 ;  /* 0x0000002c3f3f6c11 */ /* 0x000fe4000f8e18ff */
[----:B-1----:R-:W-:Y:S02]  /*71f0*/  @P6 SHF.L.U32 R108, R91, 0x1f, RZ ;  /* 0x0000001f5b6c6819 */ /* 0x002fe400000006ff */
[----:B------:R-:W-:Y:S02]  /*7200*/  @P6 IADD3 R102, PT, PT, R63, 0x60, RZ ;  /* 0x000000603f666810 */ /* 0x000fe40007ffe0ff */
[----:B------:R-:W-:Y:S02]  /*7210*/  LEA R63, R46, UR44, 0x3 ;  /* 0x0000002c2e3f7c11 */ /* 0x000fe4000f8e18ff */
[----:B----4-:R-:W-:Y:S01]  /*7220*/  @P6 PRMT R102, R101, 0x654, R102 ;  /* 0x0000065465666816 */ /* 0x010fe20000000066 */
[C---:B--2---:R-:W-:Y:S01]  /*7230*/  FMUL R0, R38.reuse, R4 ;  /* 0x0000000426007220 */ /* 0x044fe20000400000 */
[C---:B------:R-:W-:Y:S01]  /*7240*/  FMUL R2, R38.reuse, R5 ;  /* 0x0000000526027220 */ /* 0x040fe20000400000 */
[C---:B------:R-:W-:Y:S01]  /*7250*/  FMUL R3, R38.reuse, R6 ;  /* 0x0000000626037220 */ /* 0x040fe20000400000 */
[C---:B------:R-:W-:Y:S01]  /*7260*/  FMUL R7, R38.reuse, R7 ;  /* 0x0000000726077220 */ /* 0x040fe20000400000 */
[----:B------:R-:W-:Y:S01]  /*7270*/  FFMA R0, R41, R40, R0 ;  /* 0x0000002829007223 */ /* 0x000fe20000000000 */
[----:B------:R-:W-:Y:S01]  /*7280*/  SHF.L.U32 R40, R49, 0x10, RZ ;  /* 0x0000001031287819 */ /* 0x000fe200000006ff */
[----:B------:R-:W-:Y:S01]  /*7290*/  FFMA R2, R41, R43, R2 ;  /* 0x0000002b29027223 */ /* 0x000fe20000000002 */
[----:B------:R-:W-:Y:S01]  /*72a0*/  SHF.L.U32 R43, R51, 0x10, RZ ;  /* 0x00000010332b7819 */ /* 0x000fe200000006ff */
[C---:B------:R-:W-:Y:S01]  /*72b0*/  FMUL R4, R38.reuse, R8 ;  /* 0x0000000826047220 */ /* 0x040fe20000400000 */
[----:B------:R-:W-:Y:S01]  /*72c0*/  FMUL R5, R38, R9 ;  /* 0x0000000926057220 */ /* 0x000fe20000400000 */
[C---:B------:R-:W-:Y:S01]  /*72d0*/  FFMA R3, R41.reuse, R40, R3 ;  /* 0x0000002829037223 */ /* 0x040fe20000000003 */
[----:B------:R-:W-:Y:S01]  /*72e0*/  SHF.L.U32 R40, R50, 0x10, RZ ;  /* 0x0000001032287819 */ /* 0x000fe200000006ff */
[----:B------:R-:W-:Y:S01]  /*72f0*/  FFMA R7, R41, R42, R7 ;  /* 0x0000002a29077223 */ /* 0x000fe20000000007 */
[----:B------:R-:W-:Y:S01]  /*7300*/  LOP3.LUT R42, R51, 0xffff0000, RZ, 0xc0, !PT ;  /* 0xffff0000332a7812 */ /* 0x000fe200078ec0ff */
[----:B------:R-:W-:Y:S01]  /*7310*/  FMUL R6, R38, R10 ;  /* 0x0000000a26067220 */ /* 0x000fe20000400000 */
[----:B------:R-:W-:Y:S01]  /*7320*/  F2FP.BF16.F32.PACK_AB R52, R2, R0 ;  /* 0x000000000234723e */ /* 0x000fe200000010ff */
        /* <DEDUP_REMOVED lines=18> */
[C---:B------:R-:W-:Y:S01]  /*7450*/  LOP3.LUT R42, R58.reuse, 0xffff0000, RZ, 0xc0, !PT ;  /* 0xffff00003a2a7812 */ /* 0x040fe200078ec0ff */
[----:B------:R-:W-:Y:S01]  /*7460*/  FFMA R10, R41, R43, R10 ;  /* 0x0000002b290a7223 */ /* 0x000fe2000000000a */
[----:B------:R-:W-:Y:S01]  /*7470*/  SHF.L.U32 R43, R58, 0x10, RZ ;  /* 0x000000103a2b7819 */ /* 0x000fe200000006ff */
[C---:B------:R-:W-:Y:S01]  /*7480*/  FMUL R15, R38.reuse, R15 ;  /* 0x0000000f260f7220 */ /* 0x040fe20000400000 */
[----:B------:R-:W-:Y:S01]  /*7490*/  F2FP.BF16.F32.PACK_AB R68, R9, R8 ;  /* 0x000000080944723e */ /* 0x000fe200000010ff */
[C---:B------:R-:W-:Y:S01]  /*74a0*/  FMUL R12, R38.reuse, R16 ;  /* 0x00000010260c7220 */ /* 0x040fe20000400000 */
[----:B------:R-:W-:Y:S01]  /*74b0*/  FMUL R13, R38, R17 ;  /* 0x00000011260d7220 */ /* 0x000fe20000400000 */
[----:B------:R-:W-:Y:S01]  /*74c0*/  FFMA R15, R41, R40, R15 ;  /* 0x00000028290f7223 */ /* 0x000fe2000000000f */
[----:B------:R-:W-:Y:S01]  /*74d0*/  LOP3.LUT R40, R59, 0xffff0000, RZ, 0xc0, !PT ;  /* 0xffff00003b287812 */ /* 0x000fe200078ec0ff */
[----:B------:R-:W-:Y:S01]  /*74e0*/  FFMA R12, R41, R43, R12 ;  /* 0x0000002b290c7223 */ /* 0x000fe2000000000c */
[----:B------:R-:W-:Y:S01]  /*74f0*/  SHF.L.U32 R43, R64, 0x10, RZ ;  /* 0x00000010402b7819 */ /* 0x000fe200000006ff */
[----:B------:R-:W-:Y:S01]  /*7500*/  FMUL R14, R38, R18 ;  /* 0x00000012260e7220 */ /* 0x000fe20000400000 */
[----:B------:R-:W-:Y:S01]  /*7510*/  F2FP.BF16.F32.PACK_AB R69, R15, R10 ;  /* 0x0000000a0f45723e */ /* 0x000fe200000010ff */
[----:B------:R-:W-:Y:S01]  /*7520*/  FFMA R13, R41, R42, R13 ;  /* 0x0000002a290d7223 */ /* 0x000fe2000000000d */
[----:B------:R-:W-:Y:S01]  /*7530*/  LOP3.LUT R42, R64, 0xffff0000, RZ, 0xc0, !PT ;  /* 0xffff0000402a7812 */ /* 0x000fe200078ec0ff */
[C---:B------:R-:W-:Y:S01]  /*7540*/  FMUL R19, R38.reuse, R19 ;  /* 0x0000001326137220 */ /* 0x040fe20000400000 */
[C---:B------:R-:W-:Y:S01]  /*7550*/  FMUL R16, R38.reuse, R20 ;  /* 0x0000001426107220 */ /* 0x040fe20000400000 */
[C---:B------:R-:W-:Y:S01]  /*7560*/  FMUL R17, R38.reuse, R21 ;  /* 0x0000001526117220 */ /* 0x040fe20000400000 */
[----:B------:R-:W-:Y:S01]  /*7570*/  F2FP.BF16.F32.PACK_AB R70, R13, R12 ;  /* 0x0000000c0d46723e */ /* 0x000fe200000010ff */
[----:B------:R-:W-:Y:S01]  /*7580*/  FFMA R14, R41, R45, R14 ;  /* 0x0000002d290e7223 */ /* 0x000fe2000000000e */
[----:B------:R-:W-:Y:S01]  /*7590*/  SHF.L.U32 R45, R65, 0x10, RZ ;  /* 0x00000010412d7819 */ /* 0x000fe200000006ff */
[----:B------:R1:W-:Y:S01]  /*75a0*/  STSM.16.M88.4 [R97+0x2400], R52 ;  /* 0x0024003461007844 */ /* 0x0003e20000000200 */
[----:B------:R-:W-:Y:S01]  /*75b0*/  FFMA R19, R41, R40, R19 ;  /* 0x0000002829137223 */ /* 0x000fe20000000013 */
[----:B------:R-:W-:Y:S01]  /*75c0*/  LOP3.LUT R40, R65, 0xffff0000, RZ, 0xc0, !PT ;  /* 0xffff000041287812 */ /* 0x000fe200078ec0ff */
[----:B------:R-:W-:Y:S01]  /*75d0*/  FFMA R16, R41, R43, R16 ;  /* 0x0000002b29107223 */ /* 0x000fe20000000010 */
[----:B------:R-:W-:Y:S01]  /*75e0*/  SHF.L.U32 R43, R67, 0x10, RZ ;  /* 0x00000010432b7819 */ /* 0x000fe200000006ff */
[----:B------:R-:W-:Y:S01]  /*75f0*/  FMUL R18, R38, R22 ;  /* 0x0000001626127220 */ /* 0x000fe20000400000 */
[----:B------:R-:W-:Y:S01]  /*7600*/  F2FP.BF16.F32.PACK_AB R71, R19, R14 ;  /* 0x0000000e1347723e */ /* 0x000fe200000010ff */
[C---:B------:R-:W-:Y:S01]  /*7610*/  FFMA R17, R41.reuse, R42, R17 ;  /* 0x0000002a29117223 */ /* 0x040fe20000000011 */
[----:B------:R-:W-:Y:S01]  /*7620*/  SHF.L.U32 R42, R66, 0x10, RZ ;  /* 0x00000010422a7819 */ /* 0x000fe200000006ff */
[C---:B------:R-:W-:Y:S01]  /*7630*/  FMUL R23, R38.reuse, R23 ;  /* 0x0000001726177220 */ /* 0x040fe20000400000 */
[----:B------:R-:W-:Y:S01]  /*7640*/  FMUL R20, R38, R24 ;  /* 0x0000001826147220 */ /* 0x000fe20000400000 */
[----:B------:R-:W-:Y:S01]  /*7650*/  FFMA R18, R41, R45, R18 ;  /* 0x0000002d29127223 */ /* 0x000fe20000000012 */
[----:B------:R-:W-:Y:S01]  /*7660*/  SHF.L.U32 R45, R75, 0x10, RZ ;  /* 0x000000104b2d7819 */ /* 0x000fe200000006ff */
[C---:B------:R-:W-:Y:S01]  /*7670*/  FFMA R23, R41.reuse, R40, R23 ;  /* 0x0000002829177223 */ /* 0x040fe20000000017 */
[----:B------:R-:W-:Y:S01]  /*7680*/  LOP3.LUT R40, R66, 0xffff0000, RZ, 0xc0, !PT ;  /* 0xffff000042287812 */ /* 0x000fe200078ec0ff */
[----:B------:R-:W-:Y:S01]  /*7690*/  FFMA R20, R41, R42, R20 ;  /* 0x0000002a29147223 */ /* 0x000fe20000000014 */
[----:B------:R-:W-:Y:S01]  /*76a0*/  LOP3.LUT R42, R67, 0xffff0000, RZ, 0xc0, !PT ;  /* 0xffff0000432a7812 */ /* 0x000fe200078ec0ff */
[C---:B------:R-:W-:Y:S01]  /*76b0*/  FMUL R21, R38.reuse, R25 ;  /* 0x0000001926157220 */ /* 0x040fe20000400000 */
[C---:B------:R-:W-:Y:S01]  /*76c0*/  FMUL R22, R38.reuse, R26 ;  /* 0x0000001a26167220 */ /* 0x040fe20000400000 */
[C---:B------:R-:W-:Y:S01]  /*76d0*/  FMUL R27, R38.reuse, R27 ;  /* 0x0000001b261b7220 */ /* 0x040fe20000400000 */
[----:B------:R-:W-:Y:S01]  /*76e0*/  FMUL R24, R38, R28 ;  /* 0x0000001c26187220 */ /* 0x000fe20000400000 */
[C---:B------:R-:W-:Y:S01]  /*76f0*/  FFMA R21, R41.reuse, R40, R21 ;  /* 0x0000002829157223 */ /* 0x040fe20000000015 */
[C---:B------:R-:W-:Y:S01]  /*7700*/  SHF.L.U32 R40, R72.reuse, 0x10, RZ ;  /* 0x0000001048287819 */ /* 0x040fe200000006ff */
[----:B------:R-:W-:Y:S01]  /*7710*/  FFMA R22, R41, R43, R22 ;  /* 0x0000002b29167223 */ /* 0x000fe20000000016 */
[----:B------:R-:W-:Y:S01]  /*7720*/  SHF.L.U32 R43, R73, 0x10, RZ ;  /* 0x00000010492b7819 */ /* 0x000fe200000006ff */
[----:B------:R2:W-:Y:S01]  /*7730*/  STSM.16.M88.4 [R96+0x2400], R68 ;  /* 0x0024004460007844 */ /* 0x0005e20000000200 */
[C---:B------:R-:W-:Y:S01]  /*7740*/  FFMA R27, R41.reuse, R42, R27 ;  /* 0x0000002a291b7223 */ /* 0x040fe2000000001b */
[----:B------:R-:W-:Y:S01]  /*7750*/  LOP3.LUT R42, R72, 0xffff0000, RZ, 0xc0, !PT ;  /* 0xffff0000482a7812 */ /* 0x000fe200078ec0ff */
[C---:B------:R-:W-:Y:S01]  /*7760*/  FMUL R25, R38.reuse, R29 ;  /* 0x0000001d26197220 */ /* 0x040fe20000400000 */
[C---:B------:R-:W-:Y:S01]  /*7770*/  FMUL R26, R38.reuse, R30 ;  /* 0x0000001e261a7220 */ /* 0x040fe20000400000 */
[----:B------:R-:W-:Y:S01]  /*7780*/  FFMA R24, R41, R40, R24 ;  /* 0x0000002829187223 */ /* 0x000fe20000000018 */
[----:B------:R-:W-:Y:S01]  /*7790*/  LOP3.LUT R40, R73, 0xffff0000, RZ, 0xc0, !PT ;  /* 0xffff000049287812 */ /* 0x000fe200078ec0ff */
[C---:B------:R-:W-:Y:S01]  /*77a0*/  FFMA R25, R41.reuse, R42, R25 ;  /* 0x0000002a29197223 */ /* 0x040fe20000000019 */
[C---:B------:R-:W-:Y:S01]  /*77b0*/  FFMA R26, R41.reuse, R43, R26 ;  /* 0x0000002b291a7223 */ /* 0x040fe2000000001a */
[----:B------:R-:W-:Y:S01]  /*77c0*/  FMUL R31, R38, R31 ;  /* 0x0000001f261f7220 */ /* 0x000fe20000400000 */
[----:B------:R-:W-:Y:S01]  /*77d0*/  SHF.L.U32 R43, R74, 0x10, RZ ;  /* 0x000000104a2b7819 */ /* 0x000fe200000006ff */
[----:B------:R-:W-:Y:S01]  /*77e0*/  FMUL R28, R38, R32 ;  /* 0x00000020261c7220 */ /* 0x000fe20000400000 */
[----:B------:R-:W-:Y:S01]  /*77f0*/  LOP3.LUT R42, R74, 0xffff0000, RZ, 0xc0, !PT ;  /* 0xffff00004a2a7812 */ /* 0x000fe200078ec0ff */
[C---:B------:R-:W-:Y:S01]  /*7800*/  FMUL R29, R38.reuse, R33 ;  /* 0x00000021261d7220 */ /* 0x040fe20000400000 */
[C---:B------:R-:W-:Y:S01]  /*7810*/  FMUL R30, R38.reuse, R34 ;  /* 0x00000022261e7220 */ /* 0x040fe20000400000 */
[C---:B------:R-:W-:Y:S01]  /*7820*/  FFMA R31, R41.reuse, R40, R31 ;  /* 0x00000028291f7223 */ /* 0x040fe2000000001f */
[----:B------:R-:W-:Y:S01]  /*7830*/  FMUL R35, R38, R35 ;  /* 0x0000002326237220 */ /* 0x000fe20000400000 */
[C---:B------:R-:W-:Y:S01]  /*7840*/  FFMA R28, R41.reuse, R43, R28 ;  /* 0x0000002b291c7223 */ /* 0x040fe2000000001c */
[C---:B------:R-:W-:Y:S01]  /*7850*/  FFMA R29, R41.reuse, R42, R29 ;  /* 0x0000002a291d7223 */ /* 0x040fe2000000001d */
[C---:B------:R-:W-:Y:S01]  /*7860*/  FFMA R30, R41.reuse, R45, R30 ;  /* 0x0000002d291e7223 */ /* 0x040fe2000000001e */
[----:B------:R-:W-:Y:S01]  /*7870*/  FFMA R35, R41, R44, R35 ;  /* 0x0000002c29237223 */ /* 0x000fe20000000023 */
[----:B-1----:R-:W-:Y:S02]  /*7880*/  F2FP.BF16.F32.PACK_AB R52, R17, R16 ;  /* 0x000000101134723e */ /* 0x002fe400000010ff */
[----:B------:R-:W-:Y:S02]  /*7890*/  F2FP.BF16.F32.PACK_AB R53, R23, R18 ;  /* 0x000000121735723e */ /* 0x000fe400000010ff */
[----:B------:R-:W-:Y:S02]  /*78a0*/  F2FP.BF16.F32.PACK_AB R54, R21, R20 ;  /* 0x000000141536723e */ /* 0x000fe400000010ff */
[----:B------:R-:W-:Y:S02]  /*78b0*/  F2FP.BF16.F32.PACK_AB R55, R27, R22 ;  /* 0x000000161b37723e */ /* 0x000fe400000010ff */
[----:B------:R-:W-:Y:S02]  /*78c0*/  F2FP.BF16.F32.PACK_AB R104, R25, R24 ;  /* 0x000000181968723e */ /* 0x000fe400000010ff */
[----:B------:R-:W-:Y:S01]  /*78d0*/  F2FP.BF16.F32.PACK_AB R105, R31, R26 ;  /* 0x0000001a1f69723e */ /* 0x000fe200000010ff */
[----:B------:R2:W-:Y:S01]  /*78e0*/  STSM.16.M88.4 [R99+0x2000], R52 ;  /* 0x0020003463007844 */ /* 0x0005e20000000200 */
[----:B------:R-:W-:Y:S02]  /*78f0*/  F2FP.BF16.F32.PACK_AB R106, R29, R28 ;  /* 0x0000001c1d6a723e */ /* 0x000fe400000010ff */
[----:B------:R-:W-:Y:S05]  /*7900*/  F2FP.BF16.F32.PACK_AB R107, R35, R30 ;  /* 0x0000001e236b723e */ /* 0x000fea00000010ff */
[----:B------:R2:W-:Y:S01]  /*7910*/  STSM.16.M88.4 [R100+0x2000], R104 ;  /* 0x0020006864007844 */ /* 0x0005e20000000200 */
[----:B------:R-:W-:Y:S01]  /*7920*/  @!PT LDS RZ, [RZ] ;  /* 0x00000000fffff984 */ /* 0x000fe20000000800 */
[----:B------:R-:W-:Y:S01]  /*7930*/  @!PT LDS RZ, [RZ] ;  /* 0x00000000fffff984 */ /* 0x000fe20000000800 */
[----:B------:R-:W-:Y:S01]  /*7940*/  @!PT LDS RZ, [RZ] ;  /* 0x00000000fffff984 */ /* 0x000fe20000000800 */
[----:B------:R-:W-:Y:S01]  /*7950*/  @!PT LDS RZ, [RZ] ;  /* 0x00000000fffff984 */ /* 0x000fe20000000800 */
[----:B------:R1:W-:Y:S07]  /*7960*/  MEMBAR.ALL.CTA ;  /* 0x0000000000007992 */ /* 0x0003ee0000008000 */
[----:B-1----:R-:W1:Y:S02]  /*7970*/  FENCE.VIEW.ASYNC.S ;  /* 0x00000000000073c6 */ /* 0x002e640000000000 */
[----:B-1----:R-:W-:Y:S06]  /*7980*/  BAR.SYNC.DEFER_BLOCKING 0x1, 0x80 ;  /* 0x0042000000007b1d */ /* 0x002fec0000010000 */
[----:B------:R-:W-:Y:S05]  /*7990*/  @P0 BRA `(.L_x_115) ;  /* 0x0000000000280947 */ /* 0x000fea0003800000 */
[----:B------:R-:W1:Y:S01]  /*79a0*/  LDCU.64 UR6, c[0x0][0x348] ;  /* 0x00006900ff0677ac */ /* 0x000e620008000a00 */
[----:B------:R-:W-:Y:S02]  /*79b0*/  UIADD3 UR9, UPT, UPT, UR49, 0x40, URZ ;  /* 0x0000004031097890 */ /* 0x000fe4000fffe0ff */
[----:B------:R-:W-:Y:S01]  /*79c0*/  UIADD3 UR8, UPT, UPT, UR44, 0x2400, URZ ;  /* 0x000024002c087890 */ /* 0x000fe2000fffe0ff */
[----:B------:R-:W-:Y:S01]  /*79d0*/  UMOV UR10, UR50 ;  /* 0x00000032000a7c82 */ /* 0x000fe20008000000 */
[----:B------:R-:W-:Y:S01]  /*79e0*/  UMOV UR11, UR36 ;  /* 0x00000024000b7c82 */ /* 0x000fe20008000000 */
[----:B-1----:R-:W-:Y:S04]  /*79f0*/  UIADD3 UR4, UP0, UPT, UR6, 0x680, URZ ;  /* 0x0000068006047890 */ /* 0x002fe8000ff1e0ff */
[----:B------:R-:W-:Y:S09]  /*7a00*/  UIADD3.X UR5, UPT, UPT, URZ, UR7, URZ, UP0, !UPT ;  /* 0x00000007ff057290 */ /* 0x000ff200087fe4ff */
[----:B------:R1:W-:Y:S01]  /*7a10*/  UTMASTG.3D [UR8], [UR4] ;  /* 0x00000008040073b5 */ /* 0x0003e20008010000 */
[----:B------:R0:W-:Y:S01]  /*7a20*/  UTMACMDFLUSH ;  /* 0x00000000000079b7 */ /* 0x0001e20000000000 */
[----:B-1----:R-:W-:Y:S04]  /*7a30*/  DEPBAR.LE SB0, 0x1 ;  /* 0x000080400000791a */ /* 0x002fe80000000000 */
.L_x_115:
[----:B------:R-:W-:Y:S05]  /*7a40*/  BSYNC.RECONVERGENT B0 ;  /* 0x0000000000007941 */ /* 0x000fea0003800200 */
.L_x_114:
[----:B------:R-:W-:Y:S01]  /*7a50*/  BAR.SYNC.DEFER_BLOCKING 0x1, 0x80 ;  /* 0x0042000000007b1d */ /* 0x000fe20000010000 */
[----:B------:R-:W-:Y:S04]  /*7a60*/  UIADD3 UR4, UPT, UPT, UR46, 0x1, URZ ;  /* 0x000000012e047890 */ /* 0x000fe8000fffe0ff */
[----:B------:R-:W-:Y:S04]  /*7a70*/  UISETP.NE.AND UP0, UPT, UR4, 0x4, UPT ;  /* 0x000000040400788c */ /* 0x000fe8000bf05270 */
[----:B------:R-:W-:Y:S01]  /*7a80*/  USEL UR45, UR4, URZ, UP0 ;  /* 0x000000ff042d7287 */ /* 0x000fe20008000000 */
[----:B------:R1:W-:Y:S01]  /*7a90*/  @P6 SYNCS.ARRIVE.TRANS64.RED.A1T0 RZ, [R102+URZ], RZ ;  /* 0x000000ff66ff69a7 */ /* 0x0003e200081004ff */
[----:B------:R-:W-:Y:S01]  /*7aa0*/  BSSY B1, `(.L_x_116) ;  /* 0x0000018000017945 */ /* 0x000fe20003800000 */
[----:B------:R-:W3:Y:S02]  /*7ab0*/  @P6 SYNCS.PHASECHK.TRANS64.TRYWAIT P0, [R63+URZ+0x40], R108 ;  /* 0x0000406c3f0065a7 */ /* 0x000ee400080011ff */
[----:B---3--:R-:W-:Y:S01]  /*7ac0*/  @P6 SEL R60, RZ, 0x1, !P0 ;  /* 0x00000001ff3c6807 */ /* 0x008fe20004000000 */
[----:B-1----:R-:W-:Y:S06]  /*7ad0*/  @!P6 BRA `(.L_x_117) ;  /* 0x000000000050e947 */ /* 0x002fec0003800000 */
        /* <DEDUP_REMOVED lines=8> */
[----:B------:R-:W-:Y:S04]  /*7b60*/  SHF.L.U32 R4, R91, 0x1f, RZ ;  /* 0x0000001f5b047819 */ /* 0x000fe800000006ff */
[----:B------:R-:W1:Y:S02]  /*7b70*/  SYNCS.PHASECHK.TRANS64.TRYWAIT P0, [R63+URZ+0x40], R4 ;  /* 0x000040043f0075a7 */ /* 0x000e6400080011ff */
[----:B-1----:R-:W-:Y:S05]  /*7b80*/  @!P0 BRA `(.L_x_120) ;  /* 0x0000002400848947 */ /* 0x002fea0003800000 */
.L_x_119:
[----:B------:R-:W-:Y:S05]  /*7b90*/  BSYNC B0 ;  /* 0x0000000000007941 */ /* 0x000fea0003800000 */
.L_x_118:
[----:B------:R-:W-:Y:S02]  /*7ba0*/  ISETP.NE.AND P0, PT, R61, RZ, PT ;  /* 0x000000ff3d00720c */ /* 0x000fe40003f05270 */
[----:B------:R-:W-:Y:S11]  /*7bb0*/  IADD3 R46, PT, PT, R46, 0x1, RZ ;  /* 0x000000012e2e7810 */ /* 0x000ff60007ffe0ff */
[----:B-1----:R-:W-:Y:S01]  /*7bc0*/  @P0 IMAD.IADD R4, R92, 0x1, R3 ;  /* 0x000000015c040824 */ /* 0x002fe200078e0203 */
[----:B------:R-:W-:Y:S05]  /*7bd0*/  @P0 WARPSYNC.ALL ;  /* 0x0000000000000948 */ /* 0x000fea0003800000 */
[----:B------:R1:W3:Y:S04]  /*7be0*/  @P0 LDSM.16.M88.4 R48, [R2+UR44+0x400] ;  /* 0x0004002c0230083b */ /* 0x0002e80008000200 */
[----:B------:R1:W4:Y:S04]  /*7bf0*/  @P0 LDSM.16.M88.4 R56, [R0+0x400] ;  /* 0x000400000038083b */ /* 0x0003280000000200 */
[----:B------:R1:W1:Y:S04]  /*7c00*/  @P0 LDSM.16.M88.4 R64, [R3+0x400] ;  /* 0x000400000340083b */ /* 0x0002680000000200 */
[----:B------:R1:W1:Y:S02]  /*7c10*/  @P0 LDSM.16.M88.4 R72, [R4+0x400] ;  /* 0x000400000448083b */ /* 0x0002640000000200 */
.L_x_117:
[----:B------:R-:W-:Y:S05]  /*7c20*/  BSYNC B1 ;  /* 0x0000000000017941 */ /* 0x000fea0003800000 */
.L_x_116:
[----:B-1----:R-:W-:Y:S05]  /*7c30*/  VIADD R3, R39, 0x80 ;  /* 0x0000008027037836 */ /* 0x002fea0000000000 */
[----:B------:R-:W-:Y:S04]  /*7c40*/  SHF.R.U32.HI R3, RZ, 0x15, R3 ;  /* 0x00000015ff037819 */ /* 0x000fe80000011603 */
[----:B------:R-:W-:Y:S11]  /*7c50*/  LOP3.LUT P0, RZ, R3, 0x3, R82, 0x48, !PT ;  /* 0x0000000303ff7812 */ /* 0x000ff60007804852 */
[----:B------:R-:W-:Y:S02]  /*7c60*/  @!UPT UIADD3 URZ, UPT, UPT, URZ, URZ, URZ ;  /* 0x000000fffffff290 */ /* 0x000fe4000fffe0ff */
[----:B------:R-:W-:Y:S05]  /*7c70*/  @!P0 BRA `(.L_x_121) ;  /* 0x0000000000408947 */ /* 0x000fea0003800000 */
[----:B------:R-:W1:Y:S01]  /*7c80*/  LDCU.64 UR8, c[0x4][0x70] ;  /* 0x01000e00ff0877ac */ /* 0x000e620008000a00 */
[----:B------:R-:W-:Y:S01]  /*7c90*/  MOV R3, 0x0 ;  /* 0x0000000000037802 */ /* 0x000fe20000000f00 */
[----:B------:R-:W-:Y:S02]  /*7ca0*/  HFMA2 R12, -RZ, RZ, 0, 5.9604644775390625e-08 ;  /* 0x00000001ff0c7431 */ /* 0x000fe400000001ff */
[----:B------:R-:W-:Y:S02]  /*7cb0*/  IMAD.MOV.U32 R8, RZ, RZ, 0x192 ;  /* 0x00000192ff087424 */ /* 0x000fe400078e00ff */
[----:B------:R-:W-:Y:S01]  /*7cc0*/  IMAD.MOV.U32 R13, RZ, RZ, RZ ;  /* 0x000000ffff0d7224 */ /* 0x000fe200078e00ff */
[----:B------:R-:W5:Y:S01]  /*7cd0*/  LDCU.64 UR6, c[0x4][0x78] ;  /* 0x01000f00ff0677ac */ /* 0x000f620008000a00 */
[----:B------:R-:W2:Y:S01]  /*7ce0*/  LDC.64 R2, c[0x4][R3] ;  /* 0x0100000003027b82 */ /* 0x000ea20000000a00 */
[----:B------:R-:W3:Y:S01]  /*7cf0*/  LDCU.64 UR4, c[0x4][0x10] ;  /* 0x01000200ff0477ac */ /* 0x000ee20008000a00 */
[----:B-1----:R-:W-:Y:S01]  /*7d00*/  MOV R5, UR9 ;  /* 0x0000000900057c02 */ /* 0x002fe20008000f00 */
[----:B------:R-:W-:Y:S01]  /*7d10*/  IMAD.U32 R4, RZ, RZ, UR8 ;  /* 0x00000008ff047e24 */ /* 0x000fe2000f8e00ff */
[----:B-----5:R-:W-:Y:S01]  /*7d20*/  MOV R7, UR7 ;  /* 0x0000000700077c02 */ /* 0x020fe20008000f00 */
[----:B------:R-:W-:Y:S01]  /*7d30*/  IMAD.U32 R6, RZ, RZ, UR6 ;  /* 0x00000006ff067e24 */ /* 0x000fe2000f8e00ff */
[----:B---3--:R-:W-:Y:S01]  /*7d40*/  MOV R11, UR5 ;  /* 0x00000005000b7c02 */ /* 0x008fe20008000f00 */
[----:B------:R-:W-:Y:S02]  /*7d50*/  IMAD.U32 R10, RZ, RZ, UR4 ;  /* 0x00000004ff0a7e24 */ /* 0x000fe4000f8e00ff */
[----:B------:R-:W-:Y:S07]  /*7d60*/  LEPC R20, `(.L_x_121) ;  /* 0x000000001014794e */ /* 0x000fee0000000000 */
[----:B--2-4-:R-:W-:Y:S05]  /*7d70*/  CALL.ABS.NOINC R2 ;  /* 0x0000000002007343 */ /* 0x014fea0003c00000 */
.L_x_121:
[C---:B---3--:R-:W-:Y:S01]  /*7d80*/  SHF.L.U32 R40, R48.reuse, 0x10, RZ ;  /* 0x0000001030287819 */ /* 0x048fe200000006ff */
[----:B------:R-:W-:Y:S05]  /*7d90*/  WARPSYNC.ALL ;  /* 0x0000000000007948 */ /* 0x000fea0003800000 */
[----:B------:R-:W-:Y:S01]  /*7da0*/  R2UR UR4, R39 ;  /* 0x00000000270472ca */ /* 0x000fe200000e0000 */
[----:B------:R-:W-:Y:S01]  /*7db0*/  BSSY.RECONVERGENT B0, `(.L_x_122) ;  /* 0x000008f000007945 */ /* 0x000fe20003800200 */
[----:B------:R-:W-:Y:S02]  /*7dc0*/  LOP3.LUT R43, R48, 0xffff0000, RZ, 0xc0, !PT ;  /* 0xffff0000302b7812 */ /* 0x000fe400078ec0ff */
[----:B------:R-:W-:Y:S02]  /*7dd0*/  SHF.L.U32 R42, R49, 0x10, RZ ;  /* 0x00000010312a7819 */ /* 0x000fe400000006ff */
[C---:B------:R-:W-:Y:S02]  /*7de0*/  SHF.L.U32 R45, R51.reuse, 0x10, RZ ;  /* 0x00000010332d7819 */ /* 0x040fe400000006ff */
[----:B------:R-:W-:Y:S02]  /*7df0*/  LOP3.LUT R44, R51, 0xffff0000, RZ, 0xc0, !PT ;  /* 0xffff0000332c7812 */ /* 0x000fe400078ec0ff */
[----:B------:R-:W-:Y:S02]  /*7e00*/  ISETP.NE.AND P6, PT, R95, RZ, PT ;  /* 0x000000ff5f00720c */ /* 0x000fe40003fc5270 */
[----:B------:R-:W-:Y:S01]  /*7e10*/  ISETP.NE.AND P0, PT, R94, RZ, PT ;  /* 0x000000ff5e00720c */ /* 0x000fe20003f05270 */
[----:B------:R-:W1:Y:S01]  /*7e20*/  LDTM.16dp256bit.x8 R4, tmem[UR4+0x80] ;  /* 0x00008004000479ee */ /* 0x000e6200081a0000 */
[----:B------:R-:W-:Y:S02]  /*7e30*/  MOV R63, UR45 ;  /* 0x0000002d003f7c02 */ /* 0x000fe40008000f00 */
[----:B------:R-:W-:Y:S07]  /*7e40*/  LEA R108, R46, UR44, 0x3 ;  /* 0x0000002c2e6c7c11 */ /* 0x000fee000f8e18ff */
[----:B------:R-:W-:Y:S04]  /*7e50*/  @P6 LEA R63, R63, UR44, 0x3 ;  /* 0x0000002c3f3f6c11 */ /* 0x000fe8000f8e18ff */
[----:B------:R-:W-:Y:S02]  /*7e60*/  @P6 IADD3 R102, PT, PT, R63, 0x60, RZ ;  /* 0x000000603f666810 */ /* 0x000fe40007ffe0ff */
[----:B------:R-:W-:Y:S02]  /*7e70*/  @P6 SHF.L.U32 R63, R91, 0x1f, RZ ;  /* 0x0000001f5b3f6819 */ /* 0x000fe400000006ff */
[----:B------:R-:W-:Y:S01]  /*7e80*/  @P6 PRMT R102, R101, 0x654, R102 ;  /* 0x0000065465666816 */ /* 0x000fe20000000066 */
[C---:B-1----:R-:W-:Y:S01]  /*7e90*/  FMUL R0, R38.reuse, R4 ;  /* 0x0000000426007220 */ /* 0x042fe20000400000 */
[C---:B------:R-:W-:Y:S01]  /*7ea0*/  FMUL R2, R38.reuse, R5 ;  /* 0x0000000526027220 */ /* 0x040fe20000400000 */
[C---:B------:R-:W-:Y:S01]  /*7eb0*/  FMUL R3, R38.reuse, R6 ;  /* 0x0000000626037220 */ /* 0x040fe20000400000 */
        /* <DEDUP_REMOVED lines=8> */
[----:B--2---:R-:W-:Y:S01]  /*7f40*/  F2FP.BF16.F32.PACK_AB R68, R2, R0 ;  /* 0x000000000244723e */ /* 0x004fe200000010ff */
[----:B------:R-:W-:Y:S01]  /*7f50*/  FMUL R5, R38, R9 ;  /* 0x0000000926057220 */ /* 0x000fe20000400000 */
[C---:B------:R-:W-:Y:S01]  /*7f60*/  FFMA R7, R41.reuse, R40, R7 ;  /* 0x0000002829077223 */ /* 0x040fe20000000007 */
[----:B----4-:R-:W-:Y:S01]  /*7f70*/  SHF.L.U32 R40, R56, 0x10, RZ ;  /* 0x0000001038287819 */ /* 0x010fe200000006ff */
[C---:B------:R-:W-:Y:S01]  /*7f80*/  FMUL R6, R38.reuse, R10 ;  /* 0x0000000a26067220 */ /* 0x040fe20000400000 */
[C---:B------:R-:W-:Y:S01]  /*7f90*/  FMUL R11, R38.reuse, R11 ;  /* 0x0000000b260b7220 */ /* 0x040fe20000400000 */
[----:B------:R-:W-:Y:S01]  /*7fa0*/  FFMA R4, R41, R43, R4 ;  /* 0x0000002b29047223 */ /* 0x000fe20000000004 */
[----:B------:R-:W-:Y:S01]  /*7fb0*/  SHF.L.U32 R43, R57, 0x10, RZ ;  /* 0x00000010392b7819 */ /* 0x000fe200000006ff */
[----:B------:R-:W-:Y:S01]  /*7fc0*/  FMUL R8, R38, R12 ;  /* 0x0000000c26087220 */ /* 0x000fe20000400000 */
[----:B------:R-:W-:Y:S01]  /*7fd0*/  F2FP.BF16.F32.PACK_AB R69, R7, R3 ;  /* 0x000000030745723e */ /* 0x000fe200000010ff */
[C---:B------:R-:W-:Y:S01]  /*7fe0*/  FFMA R5, R41.reuse, R42, R5 ;  /* 0x0000002a29057223 */ /* 0x040fe20000000005 */
[----:B------:R-:W-:Y:S01]  /*7ff0*/  LOP3.LUT R42, R56, 0xffff0000, RZ, 0xc0, !PT ;  /* 0xffff0000382a7812 */ /* 0x000fe200078ec0ff */
[----:B------:R-:W-:Y:S01]  /*8000*/  FFMA R6, R41, R45, R6 ;  /* 0x0000002d29067223 */ /* 0x000fe20000000006 */
[----:B------:R-:W-:Y:S01]  /*8010*/  SHF.L.U32 R45, R65, 0x10, RZ ;  /* 0x00000010412d7819 */ /* 0x000fe200000006ff */
[----:B------:R-:W-:Y:S01]  /*8020*/  FFMA R11, R41, R44, R11 ;  /* 0x0000002c290b7223 */ /* 0x000fe2000000000b */
[----:B------:R-:W-:Y:S01]  /*8030*/  F2FP.BF16.F32.PACK_AB R70, R5, R4 ;  /* 0x000000040546723e */ /* 0x000fe200000010ff */
[----:B------:R-:W-:Y:S01]  /*8040*/  FFMA R8, R41, R40, R8 ;  /* 0x0000002829087223 */ /* 0x000fe20000000008 */
[----:B------:R-:W-:Y:S01]  /*8050*/  LOP3.LUT R40, R57, 0xffff0000, RZ, 0xc0, !PT ;  /* 0xffff000039287812 */ /* 0x000fe200078ec0ff */
[C---:B------:R-:W-:Y:S01]  /*8060*/  FMUL R9, R38.reuse, R13 ;  /* 0x0000000d26097220 */ /* 0x040fe20000400000 */
[----:B------:R-:W-:Y:S01]  /*8070*/  F2FP.BF16.F32.PACK_AB R71, R11, R6 ;  /* 0x000000060b47723e */ /* 0x000fe200000010ff */
[C---:B------:R-:W-:Y:S01]  /*8080*/  FMUL R10, R38.reuse, R14 ;  /* 0x0000000e260a7220 */ /* 0x040fe20000400000 */
[----:B------:R-:W-:Y:S01]  /*8090*/  LOP3.LUT R44, R75, 0xffff0000, RZ, 0xc0, !PT ;  /* 0xffff00004b2c7812 */ /* 0x000fe200078ec0ff */
[----:B------:R-:W-:Y:S01]  /*80a0*/  FMUL R15, R38, R15 ;  /* 0x0000000f260f7220 */ /* 0x000fe20000400000 */
        /* <DEDUP_REMOVED lines=8> */
[----:B------:R-:W-:Y:S01]  /*8130*/  FMUL R13, R38, R17 ;  /* 0x00000011260d7220 */ /* 0x000fe20000400000 */
[----:B------:R-:W-:Y:S01]  /*8140*/  F2FP.BF16.F32.PACK_AB R53, R15, R10 ;  /* 0x0000000a0f35723e */ /* 0x000fe200000010ff */
[C---:B------:R-:W-:Y:S01]  /*8150*/  FFMA R12, R41.reuse, R42, R12 ;  /* 0x0000002a290c7223 */ /* 0x040fe2000000000c */
[----:B------:R-:W-:Y:S01]  /*8160*/  LOP3.LUT R42, R64, 0xffff0000, RZ, 0xc0, !PT ;  /* 0xffff0000402a7812 */ /* 0x000fe200078ec0ff */
[C---:B------:R-:W-:Y:S01]  /*8170*/  FMUL R14, R38.reuse, R18 ;  /* 0x00000012260e7220 */ /* 0x040fe20000400000 */
[----:B------:R-:W-:Y:S01]  /*8180*/  FFMA R13, R41, R40, R13 ;  /* 0x00000028290d7223 */ /* 0x000fe2000000000d */
[----:B------:R-:W-:Y:S01]  /*8190*/  LOP3.LUT R40, R59, 0xffff0000, RZ, 0xc0, !PT ;  /* 0xffff00003b287812 */ /* 0x000fe200078ec0ff */
[----:B------:R-:W-:Y:S01]  /*81a0*/  FMUL R19, R38, R19 ;  /* 0x0000001326137220 */ /* 0x000fe20000400000 */
[----:B------:R-:W-:Y:S01]  /*81b0*/  FFMA R14, R41, R43, R14 ;  /* 0x0000002b290e7223 */ /* 0x000fe2000000000e */
[----:B------:R-:W-:Y:S01]  /*81c0*/  SHF.L.U32 R43, R64, 0x10, RZ ;  /* 0x00000010402b7819 */ /* 0x000fe200000006ff */
[C---:B------:R-:W-:Y:S01]  /*81d0*/  FMUL R16, R38.reuse, R20 ;  /* 0x0000001426107220 */ /* 0x040fe20000400000 */
[----:B------:R-:W-:Y:S01]  /*81e0*/  F2FP.BF16.F32.PACK_AB R54, R13, R12 ;  /* 0x0000000c0d36723e */ /* 0x000fe200000010ff */
[----:B------:R1:W-:Y:S01]  /*81f0*/  STSM.16.M88.4 [R97+0x4400], R68 ;  /* 0x0044004461007844 */ /* 0x0003e20000000200 */
        /* <DEDUP_REMOVED lines=24> */
[----:B------:R2:W-:Y:S01]  /*8380*/  STSM.16.M88.4 [R96+0x4400], R52 ;  /* 0x0044003460007844 */ /* 0x0005e20000000200 */
[----:B------:R-:W-:Y:S01]  /*8390*/  FFMA R27, R41, R42, R27 ;  /* 0x0000002a291b7223 */ /* 0x000fe2000000001b */
[----:B------:R-:W-:Y:S01]  /*83a0*/  LOP3.LUT R42, R72, 0xffff0000, RZ, 0xc0, !PT ;  /* 0xffff0000482a7812 */ /* 0x000fe200078ec0ff */
[C---:B------:R-:W-:Y:S01]  /*83b0*/  FMUL R24, R38.reuse, R28 ;  /* 0x0000001c26187220 */ /* 0x040fe20000400000 */
[C---:B------:R-:W-:Y:S01]  /*83c0*/  FMUL R25, R38.reuse, R29 ;  /* 0x0000001d26197220 */ /* 0x040fe20000400000 */
[C---:B------:R-:W-:Y:S01]  /*83d0*/  FMUL R26, R38.reuse, R30 ;  /* 0x0000001e261a7220 */ /* 0x040fe20000400000 */
[----:B-1----:R-:W-:Y:S01]  /*83e0*/  F2FP.BF16.F32.PACK_AB R68, R17, R16 ;  /* 0x000000101144723e */ /* 0x002fe200000010ff */
[C---:B------:R-:W-:Y:S01]  /*83f0*/  FFMA R24, R41.reuse, R40, R24 ;  /* 0x0000002829187223 */ /* 0x040fe20000000018 */
[C---:B------:R-:W-:Y:S01]  /*8400*/  FFMA R25, R41.reuse, R42, R25 ;  /* 0x0000002a29197223 */ /* 0x040fe20000000019 */
[----:B------:R-:W-:Y:S01]  /*8410*/  FFMA R26, R41, R43, R26 ;  /* 0x0000002b291a7223 */ /* 0x000fe2000000001a */
[----:B------:R-:W-:Y:S01]  /*8420*/  LOP3.LUT R40, R73, 0xffff0000, RZ, 0xc0, !PT ;  /* 0xffff000049287812 */ /* 0x000fe200078ec0ff */
        /* <DEDUP_REMOVED lines=39> */
.L_x_123:
[----:B------:R-:W-:Y:S05]  /*86a0*/  BSYNC.RECONVERGENT B0 ;  /* 0x0000000000007941 */ /* 0x000fea0003800200 */
.L_x_122:
        /* <DEDUP_REMOVED lines=20> */
.L_x_127:
[----:B------:R-:W-:Y:S05]  /*87f0*/  BSYNC B0 ;  /* 0x0000000000007941 */ /* 0x000fea0003800000 */
.L_x_126:
[----:B------:R-:W-:Y:S11]  /*8800*/  ISETP.NE.AND P0, PT, R61, RZ, PT ;  /* 0x000000ff3d00720c */ /* 0x000ff60003f05270 */
[----:B------:R-:W-:Y:S02]  /*8810*/  @!UPT UIADD3 URZ, UPT, UPT, URZ, URZ, URZ ;  /* 0x000000fffffff290 */ /* 0x000fe4000fffe0ff */
[----:B------:R-:W-:Y:S01]  /*8820*/  @P0 IADD3 R2, PT, PT, R92, R5, RZ ;  /* 0x000000055c020210 */ /* 0x000fe20007ffe0ff */
[----:B------:R-:W-:Y:S05]  /*8830*/  @P0 WARPSYNC.ALL ;  /* 0x0000000000000948 */ /* 0x000fea0003800000 */
[----:B------:R3:W4:Y:S04]  /*8840*/  @P0 LDSM.16.M88.4 R48, [R46+UR44+0x400] ;  /* 0x0004002c2e30083b */ /* 0x0007280008000200 */
[----:B------:R3:W1:Y:S04]  /*8850*/  @P0 LDSM.16.M88.4 R56, [R0+0x400] ;  /* 0x000400000038083b */ /* 0x0006680000000200 */
[----:B------:R3:W1:Y:S04]  /*8860*/  @P0 LDSM.16.M88.4 R64, [R5+0x400] ;  /* 0x000400000540083b */ /* 0x0006680000000200 */
[----:B------:R3:W1:Y:S02]  /*8870*/  @P0 LDSM.16.M88.4 R72, [R2+0x400] ;  /* 0x000400000248083b */ /* 0x0006640000000200 */
.L_x_125:
[----:B------:R-:W-:Y:S05]  /*8880*/  BSYNC B1 ;  /* 0x0000000000017941 */ /* 0x000fea0003800000 */
.L_x_124:
        /* <DEDUP_REMOVED lines=11> */
[----:B---3--:R-:W3:Y:S01]  /*8940*/  LDC.64 R2, c[0x4][R3] ;  /* 0x0100000003027b82 */ /* 0x008ee20000000a00 */
[----:B------:R-:W2:Y:S01]  /*8950*/  LDCU.64 UR4, c[0x4][0x10] ;  /* 0x01000200ff0477ac */ /* 0x000ea20008000a00 */
[----:B-1----:R-:W-:Y:S01]  /*8960*/  MOV R5, UR9 ;  /* 0x0000000900057c02 */ /* 0x002fe20008000f00 */
[----:B------:R-:W-:Y:S01]  /*8970*/  IMAD.U32 R4, RZ, RZ, UR8 ;  /* 0x00000008ff047e24 */ /* 0x000fe2000f8e00ff */
[----:B-----5:R-:W-:Y:S01]  /*8980*/  MOV R7, UR7 ;  /* 0x0000000700077c02 */ /* 0x020fe20008000f00 */
[----:B------:R-:W-:Y:S01]  /*8990*/  IMAD.U32 R6, RZ, RZ, UR6 ;  /* 0x00000006ff067e24 */ /* 0x000fe2000f8e00ff */
[----:B--2---:R-:W-:Y:S01]  /*89a0*/  MOV R11, UR5 ;  /* 0x00000005000b7c02 */ /* 0x004fe20008000f00 */
[----:B------:R-:W-:Y:S02]  /*89b0*/  IMAD.U32 R10, RZ, RZ, UR4 ;  /* 0x00000004ff0a7e24 */ /* 0x000fe4000f8e00ff */
[----:B------:R-:W-:Y:S07]  /*89c0*/  LEPC R20, `(.L_x_129) ;  /* 0x000000001014794e */ /* 0x000fee0000000000 */
[----:B---34-:R-:W-:Y:S05]  /*89d0*/  CALL.ABS.NOINC R2 ;  /* 0x0000000002007343 */ /* 0x018fea0003c00000 */
.L_x_129:
[----:B------:R-:W-:Y:S01]  /*89e0*/  ISETP.NE.AND P0, PT, R94, RZ, PT ;  /* 0x000000ff5e00720c */ /* 0x000fe20003f05270 */
[----:B------:R-:W-:Y:S05]  /*89f0*/  WARPSYNC.ALL ;  /* 0x0000000000007948 */ /* 0x000fea0003800000 */
[----:B------:R-:W-:Y:S01]  /*8a00*/  R2UR UR4, R39 ;  /* 0x00000000270472ca */ /* 0x000fe200000e0000 */
[----:B------:R-:W1:Y:S01]  /*8a10*/  S2UR UR6, SR_CgaCtaId ;  /* 0x00000000000679c3 */ /* 0x000e620000008800 */
[C---:B----4-:R-:W-:Y:S01]  /*8a20*/  SHF.L.U32 R40, R48.reuse, 0x10, RZ ;  /* 0x0000001030287819 */ /* 0x050fe200000006ff */
[----:B------:R-:W-:Y:S01]  /*8a30*/  BSSY.RECONVERGENT B0, `(.L_x_130) ;  /* 0x000008c000007945 */ /* 0x000fe20003800200 */
[----:B------:R-:W-:Y:S02]  /*8a40*/  LOP3.LUT R42, R48, 0xffff0000, RZ, 0xc0, !PT ;  /* 0xffff0000302a7812 */ /* 0x000fe400078ec0ff */
[C---:B------:R-:W-:Y:S02]  /*8a50*/  SHF.L.U32 R43, R49.reuse, 0x10, RZ ;  /* 0x00000010312b7819 */ /* 0x040fe400000006ff */
[----:B------:R-:W-:Y:S02]  /*8a60*/  LOP3.LUT R44, R49, 0xffff0000, RZ, 0xc0, !PT ;  /* 0xffff0000312c7812 */ /* 0x000fe400078ec0ff */
[C---:B------:R-:W-:Y:S02]  /*8a70*/  SHF.L.U32 R45, R50.reuse, 0x10, RZ ;  /* 0x00000010322d7819 */ /* 0x040fe400000006ff */
[----:B---3--:R-:W-:Y:S01]  /*8a80*/  LOP3.LUT R46, R50, 0xffff0000, RZ, 0xc0, !PT ;  /* 0xffff0000322e7812 */ /* 0x008fe200078ec0ff */
[----:B------:R-:W3:Y:S01]  /*8a90*/  LDTM.16dp256bit.x8 R4, tmem[UR4+0xc0] ;  /* 0x0000c004000479ee */ /* 0x000ee200081a0000 */
[C---:B------:R-:W-:Y:S01]  /*8aa0*/  SHF.L.U32 R47, R51.reuse, 0x10, RZ ;  /* 0x00000010332f7819 */ /* 0x040fe200000006ff */
[----:B------:R-:W-:Y:S01]  /*8ab0*/  NOP ;  /* 0x0000000000007918 */ /* 0x000fe20000000000 */
[----:B------:R-:W-:Y:S02]  /*8ac0*/  LOP3.LUT R49, R51, 0xffff0000, RZ, 0xc0, !PT ;  /* 0xffff000033317812 */ /* 0x000fe400078ec0ff */
[----:B------:R-:W-:Y:S02]  /*8ad0*/  R2UR UR5, R98 ;  /* 0x00000000620572ca */ /* 0x000fe400000e0000 */
[C---:B------:R-:W-:Y:S02]  /*8ae0*/  SHF.L.U32 R48, R56.reuse, 0x10, RZ ;  /* 0x0000001038307819 */ /* 0x040fe400000006ff */
[----:B------:R-:W-:Y:S02]  /*8af0*/  LOP3.LUT R51, R56, 0xffff0000, RZ, 0xc0, !PT ;  /* 0xffff000038337812 */ /* 0x000fe400078ec0ff */
[C---:B------:R-:W-:Y:S02]  /*8b00*/  SHF.L.U32 R50, R57.reuse, 0x10, RZ ;  /* 0x0000001039327819 */ /* 0x040fe400000006ff */
[----:B--2---:R-:W-:Y:S02]  /*8b10*/  LOP3.LUT R52, R57, 0xffff0000, RZ, 0xc0, !PT ;  /* 0xffff000039347812 */ /* 0x004fe400078ec0ff */
[C---:B------:R-:W-:Y:S02]  /*8b20*/  SHF.L.U32 R53, R58.reuse, 0x10, RZ ;  /* 0x000000103a357819 */ /* 0x040fe400000006ff */
[----:B------:R-:W-:Y:S01]  /*8b30*/  LOP3.LUT R54, R58, 0xffff0000, RZ, 0xc0, !PT ;  /* 0xffff00003a367812 */ /* 0x000fe200078ec0ff */
[----:B------:R-:W-:Y:S01]  /*8b40*/  UIADD3 UR4, UPT, UPT, UR5, 0xd0, URZ ;  /* 0x000000d005047890 */ /* 0x000fe2000fffe0ff */
[C---:B------:R-:W-:Y:S02]  /*8b50*/  SHF.L.U32 R55, R59.reuse, 0x10, RZ ;  /* 0x000000103b377819 */ /* 0x040fe400000006ff */
[----:B------:R-:W-:Y:S02]  /*8b60*/  LOP3.LUT R56, R59, 0xffff0000, RZ, 0xc0, !PT ;  /* 0xffff00003b387812 */ /* 0x000fe400078ec0ff */
[----:B------:R-:W-:Y:S01]  /*8b70*/  SHF.L.U32 R57, R64, 0x10, RZ ;  /* 0x0000001040397819 */ /* 0x000fe200000006ff */
[----:B-1----:R-:W-:Y:S01]  /*8b80*/  UPRMT UR4, UR6, 0x654, UR4 ;  /* 0x0000065406047896 */ /* 0x002fe20008000004 */
[C---:B---3--:R-:W-:Y:S01]  /*8b90*/  FMUL R4, R38.reuse, R4 ;  /* 0x0000000426047220 */ /* 0x048fe20000400000 */
[C---:B------:R-:W-:Y:S01]  /*8ba0*/  FMUL R5, R38.reuse, R5 ;  /* 0x0000000526057220 */ /* 0x040fe20000400000 */
[----:B------:R-:W-:Y:S01]  /*8bb0*/  FMUL R6, R38, R6 ;  /* 0x0000000626067220 */ /* 0x000fe20000400000 */
[----:B------:R-:W-:Y:S01]  /*8bc0*/  LOP3.LUT R58, R64, 0xffff0000, RZ, 0xc0, !PT ;  /* 0xffff0000403a7812 */ /* 0x000fe200078ec0ff */
[C---:B------:R-:W-:Y:S01]  /*8bd0*/  FFMA R4, R41.reuse, R40, R4 ;  /* 0x0000002829047223 */ /* 0x040fe20000000004 */
[----:B------:R-:W-:Y:S01]  /*8be0*/  FFMA R5, R41, R42, R5 ;  /* 0x0000002a29057223 */ /* 0x000fe20000000005 */
[----:B------:R-:W-:Y:S01]  /*8bf0*/  SHF.L.U32 R59, R65, 0x10, RZ ;  /* 0x00000010413b7819 */ /* 0x000fe200000006ff */
[----:B------:R-:W-:Y:S01]  /*8c00*/  FFMA R6, R41, R43, R6 ;  /* 0x0000002b29067223 */ /* 0x000fe20000000006 */
[----:B------:R-:W-:Y:S01]  /*8c10*/  SYNCS.ARRIVE.TRANS64.RED.A1T0 RZ, [UR4], RZ ;  /* 0x000000ffffff79a7 */ /* 0x000fe20008100404 */
[C---:B------:R-:W-:Y:S01]  /*8c20*/  FMUL R7, R38.reuse, R7 ;  /* 0x0000000726077220 */ /* 0x040fe20000400000 */
[----:B------:R-:W-:Y:S01]  /*8c30*/  LOP3.LUT R60, R65, 0xffff0000, RZ, 0xc0, !PT ;  /* 0xffff0000413c7812 */ /* 0x000fe200078ec0ff */
[C---:B------:R-:W-:Y:S01]  /*8c40*/  FMUL R8, R38.reuse, R8 ;  /* 0x0000000826087220 */ /* 0x040fe20000400000 */
[----:B------:R-:W-:Y:S01]  /*8c50*/  F2FP.BF16.F32.PACK_AB R104, R5, R4 ;  /* 0x000000040568723e */ /* 0x000fe200000010ff */
[C---:B------:R-:W-:Y:S01]  /*8c60*/  FFMA R7, R41.reuse, R44, R7 ;  /* 0x0000002c29077223 */ /* 0x040fe20000000007 */
[----:B------:R-:W-:Y:S01]  /*8c70*/  FMUL R9, R38, R9 ;  /* 0x0000000926097220 */ /* 0x000fe20000400000 */
[----:B------:R-:W-:Y:S01]  /*8c80*/  FFMA R8, R41, R45, R8 ;  /* 0x0000002d29087223 */ /* 0x000fe20000000008 */
[----:B------:R-:W-:Y:S01]  /*8c90*/  SHF.L.U32 R61, R66, 0x10, RZ ;  /* 0x00000010423d7819 */ /* 0x000fe200000006ff */
[C---:B------:R-:W-:Y:S01]  /*8ca0*/  FMUL R0, R38.reuse, R10 ;  /* 0x0000000a26007220 */ /* 0x040fe20000400000 */
[----:B------:R-:W-:Y:S01]  /*8cb0*/  F2FP.BF16.F32.PACK_AB R105, R7, R6 ;  /* 0x000000060769723e */ /* 0x000fe200000010ff */
[C---:B------:R-:W-:Y:S01]  /*8cc0*/  FFMA R9, R41.reuse, R46, R9 ;  /* 0x0000002e29097223 */ /* 0x040fe20000000009 */
[----:B------:R-:W-:Y:S01]  /*8cd0*/  FMUL R2, R38, R11 ;  /* 0x0000000b26027220 */ /* 0x000fe20000400000 */
[----:B------:R-:W-:Y:S01]  /*8ce0*/  FFMA R0, R41, R47, R0 ;  /* 0x0000002f29007223 */ /* 0x000fe20000000000 */
[----:B------:R-:W-:Y:S01]  /*8cf0*/  LOP3.LUT R62, R66, 0xffff0000, RZ, 0xc0, !PT ;  /* 0xffff0000423e7812 */ /* 0x000fe200078ec0ff */
[C---:B------:R-:W-:Y:S01]  /*8d00*/  FMUL R3, R38.reuse, R12 ;  /* 0x0000000c26037220 */ /* 0x040fe20000400000 */
[----:B------:R-:W-:Y:S01]  /*8d10*/  F2FP.BF16.F32.PACK_AB R106, R9, R8 ;  /* 0x00000008096a723e */ /* 0x000fe200000010ff */
[C---:B------:R-:W-:Y:S01]  /*8d20*/  FFMA R2, R41.reuse, R49, R2 ;  /* 0x0000003129027223 */ /* 0x040fe20000000002 */
[C---:B------:R-:W-:Y:S01]  /*8d30*/  FMUL R10, R38.reuse, R13 ;  /* 0x0000000d260a7220 */ /* 0x040fe20000400000 */
[----:B------:R-:W-:Y:S01]  /*8d40*/  FFMA R3, R41, R48, R3 ;  /* 0x0000003029037223 */ /* 0x000fe20000000003 */
[----:B------:R-:W-:Y:S01]  /*8d50*/  SHF.L.U32 R63, R67, 0x10, RZ ;  /* 0x00000010433f7819 */ /* 0x000fe200000006ff */
[----:B------:R-:W-:Y:S01]  /*8d60*/  FMUL R11, R38, R14 ;  /* 0x0000000e260b7220 */ /* 0x000fe20000400000 */
[----:B------:R-:W-:Y:S01]  /*8d70*/  F2FP.BF16.F32.PACK_AB R107, R2, R0 ;  /* 0x00000000026b723e */ /* 0x000fe200000010ff */
[C---:B------:R-:W-:Y:S01]  /*8d80*/  FFMA R10, R41.reuse, R51, R10 ;  /* 0x00000033290a7223 */ /* 0x040fe2000000000a */
[----:B------:R-:W-:Y:S01]  /*8d90*/  FMUL R15, R38, R15 ;  /* 0x0000000f260f7220 */ /* 0x000fe20000400000 */
[----:B------:R-:W-:Y:S01]  /*8da0*/  FFMA R11, R41, R50, R11 ;  /* 0x00000032290b7223 */ /* 0x000fe2000000000b */
[----:B------:R-:W-:Y:S01]  /*8db0*/  LOP3.LUT R64, R67, 0xffff0000, RZ, 0xc0, !PT ;  /* 0xffff000043407812 */ /* 0x000fe200078ec0ff */
[----:B------:R1:W-:Y:S01]  /*8dc0*/  STSM.16.M88.4 [R97+0x6400], R104 ;  /* 0x0064006861007844 */ /* 0x0003e20000000200 */
[----:B------:R-:W-:Y:S01]  /*8dd0*/  F2FP.BF16.F32.PACK_AB R108, R10, R3 ;  /* 0x000000030a6c723e */ /* 0x000fe200000010ff */
[C---:B------:R-:W-:Y:S01]  /*8de0*/  FFMA R15, R41.reuse, R52, R15 ;  /* 0x00000034290f7223 */ /* 0x040fe2000000000f */
[C---:B------:R-:W-:Y:S01]  /*8df0*/  FMUL R12, R38.reuse, R16 ;  /* 0x00000010260c7220 */ /* 0x040fe20000400000 */
[C---:B------:R-:W-:Y:S01]  /*8e00*/  FMUL R13, R38.reuse, R17 ;  /* 0x00000011260d7220 */ /* 0x040fe20000400000 */
[----:B------:R-:W-:Y:S01]  /*8e10*/  FMUL R14, R38, R18 ;  /* 0x00000012260e7220 */ /* 0x000fe20000400000 */
[----:B------:R-:W-:Y:S01]  /*8e20*/  SHF.L.U32 R65, R72, 0x10, RZ ;  /* 0x0000001048417819 */ /* 0x000fe200000006ff */
[----:B------:R-:W-:Y:S01]  /*8e30*/  FFMA R12, R41, R53, R12 ;  /* 0x00000035290c7223 */ /* 0x000fe2000000000c */
[----:B------:R-:W-:Y:S01]  /*8e40*/  F2FP.BF16.F32.PACK_AB R109, R15, R11 ;  /* 0x0000000b0f6d723e */ /* 0x000fe200000010ff */
[C---:B------:R-:W-:Y:S01]  /*8e50*/  FFMA R13, R41.reuse, R54, R13 ;  /* 0x00000036290d7223 */ /* 0x040fe2000000000d */
[----:B------:R-:W-:Y:S01]  /*8e60*/  FFMA R14, R41, R55, R14 ;  /* 0x00000037290e7223 */ /* 0x000fe2000000000e */
[----:B------:R-:W-:Y:S01]  /*8e70*/  FMUL R19, R38, R19 ;  /* 0x0000001326137220 */ /* 0x000fe20000400000 */
[----:B------:R-:W-:Y:S01]  /*8e80*/  LOP3.LUT R66, R72, 0xffff0000, RZ, 0xc0, !PT ;  /* 0xffff000048427812 */ /* 0x000fe200078ec0ff */
[C---:B------:R-:W-:Y:S01]  /*8e90*/  FMUL R16, R38.reuse, R20 ;  /* 0x0000001426107220 */ /* 0x040fe20000400000 */
[----:B------:R-:W-:Y:S01]  /*8ea0*/  F2FP.BF16.F32.PACK_AB R110, R13, R12 ;  /* 0x0000000c0d6e723e */ /* 0x000fe200000010ff */
[C---:B------:R-:W-:Y:S01]  /*8eb0*/  FFMA R19, R41.reuse, R56, R19 ;  /* 0x0000003829137223 */ /* 0x040fe20000000013 */
[C---:B------:R-:W-:Y:S01]  /*8ec0*/  FMUL R17, R38.reuse, R21 ;  /* 0x0000001526117220 */ /* 0x040fe20000400000 */
[----:B------:R-:W-:Y:S01]  /*8ed0*/  FFMA R16, R41, R57, R16 ;  /* 0x0000003929107223 */ /* 0x000fe20000000010 */
[----:B------:R-:W-:Y:S01]  /*8ee0*/  SHF.L.U32 R67, R73, 0x10, RZ ;  /* 0x0000001049437819 */ /* 0x000fe200000006ff */
[C---:B------:R-:W-:Y:S01]  /*8ef0*/  FMUL R18, R38.reuse, R22 ;  /* 0x0000001626127220 */ /* 0x040fe20000400000 */
[----:B------:R-:W-:Y:S01]  /*8f00*/  F2FP.BF16.F32.PACK_AB R111, R19, R14 ;  /* 0x0000000e136f723e */ /* 0x000fe200000010ff */
[C---:B------:R-:W-:Y:S01]  /*8f10*/  FFMA R17, R41.reuse, R58, R17 ;  /* 0x0000003a29117223 */ /* 0x040fe20000000011 */
[C---:B------:R-:W-:Y:S01]  /*8f20*/  FMUL R23, R38.reuse, R23 ;  /* 0x0000001726177220 */ /* 0x040fe20000400000 */
        /* <DEDUP_REMOVED lines=12> */
[C---:B------:R-:W-:Y:S01]  /*8ff0*/  FMUL R27, R38.reuse, R27 ;  /* 0x0000001b261b7220 */ /* 0x040fe20000400000 */
[C---:B------:R-:W-:Y:S01]  /*9000*/  FMUL R24, R38.reuse, R28 ;  /* 0x0000001c26187220 */ /* 0x040fe20000400000 */
[C---:B------:R-:W-:Y:S01]  /*9010*/  FMUL R25, R38.reuse, R29 ;  /* 0x0000001d26197220 */ /* 0x040fe20000400000 */
[C---:B------:R-:W-:Y:S01]  /*9020*/  FFMA R22, R41.reuse, R63, R22 ;  /* 0x0000003f29167223 */ /* 0x040fe20000000016 */
[C---:B------:R-:W-:Y:S01]  /*9030*/  FMUL R26, R38.reuse, R30 ;  /* 0x0000001e261a7220 */ /* 0x040fe20000400000 */
[C---:B------:R-:W-:Y:S01]  /*9040*/  FFMA R27, R41.reuse, R64, R27 ;  /* 0x00000040291b7223 */ /* 0x040fe2000000001b */
[----:B------:R-:W-:Y:S01]  /*9050*/  FMUL R31, R38, R31 ;  /* 0x0000001f261f7220 */ /* 0x000fe20000400000 */
[C---:B------:R-:W-:Y:S01]  /*9060*/  FFMA R24, R41.reuse, R65, R24 ;  /* 0x0000004129187223 */ /* 0x040fe20000000018 */
[----:B------:R-:W-:Y:S01]  /*9070*/  LOP3.LUT R70, R74, 0xffff0000, RZ, 0xc0, !PT ;  /* 0xffff00004a467812 */ /* 0x000fe200078ec0ff */
[C---:B------:R-:W-:Y:S01]  /*9080*/  FMUL R28, R38.reuse, R32 ;  /* 0x00000020261c7220 */ /* 0x040fe20000400000 */
[----:B------:R-:W-:Y:S01]  /*9090*/  FFMA R25, R41, R66, R25 ;  /* 0x0000004229197223 */ /* 0x000fe20000000019 */
[----:B------:R-:W-:Y:S01]  /*90a0*/  SHF.L.U32 R71, R75, 0x10, RZ ;  /* 0x000000104b477819 */ /* 0x000fe200000006ff */
[C---:B------:R-:W-:Y:S01]  /*90b0*/  FMUL R29, R38.reuse, R33 ;  /* 0x00000021261d7220 */ /* 0x040fe20000400000 */
[----:B------:R-:W-:Y:S01]  /*90c0*/  FFMA R26, R41, R67, R26 ;  /* 0x00000043291a7223 */ /* 0x000fe2000000001a */
[----:B------:R-:W-:Y:S01]  /*90d0*/  LOP3.LUT R72, R75, 0xffff0000, RZ, 0xc0, !PT ;  /* 0xffff00004b487812 */ /* 0x000fe200078ec0ff */
        /* <DEDUP_REMOVED lines=24> */
[----:B------:R-:W-:Y:S02]  /*9260*/  UIADD3 UR9, UPT, UPT, UR49, 0xc0, URZ ;  /* 0x000000c031097890 */ /* 0x000fe4000fffe0ff */
[----:B------:R-:W-:Y:S01]  /*9270*/  UIADD3 UR8, UPT, UPT, UR44, 0x6400, URZ ;  /* 0x000064002c087890 */ /* 0x000fe2000fffe0ff */
[----:B------:R-:W-:Y:S01]  /*9280*/  UMOV UR10, UR50 ;  /* 0x00000032000a7c82 */ /* 0x000fe20008000000 */
[----:B------:R-:W-:Y:S01]  /*9290*/  UMOV UR11, UR36 ;  /* 0x00000024000b7c82 */ /* 0x000fe20008000000 */
[----:B--2---:R-:W-:Y:S04]  /*92a0*/  UIADD3 UR4, UP0, UPT, UR6, 0x680, URZ ;  /* 0x0000068006047890 */ /* 0x004fe8000ff1e0ff */
[----:B------:R-:W-:Y:S09]  /*92b0*/  UIADD3.X UR5, UPT, UPT, URZ, UR7, URZ, UP0, !UPT ;  /* 0x00000007ff057290 */ /* 0x000ff200087fe4ff */
[----:B------:R2:W-:Y:S01]  /*92c0*/  UTMASTG.3D [UR8], [UR4] ;  /* 0x00000008040073b5 */ /* 0x0005e20008010000 */
[----:B------:R0:W-:Y:S01]  /*92d0*/  UTMACMDFLUSH ;  /* 0x00000000000079b7 */ /* 0x0001e20000000000 */
[----:B--2---:R-:W-:Y:S04]  /*92e0*/  DEPBAR.LE SB0, 0x1 ;  /* 0x000080400000791a */ /* 0x004fe80000000000 */
.L_x_131:
[----:B------:R-:W-:Y:S05]  /*92f0*/  BSYNC.RECONVERGENT B0 ;  /* 0x0000000000007941 */ /* 0x000fea0003800200 */
.L_x_130:
[----:B------:R-:W-:Y:S01]  /*9300*/  BAR.SYNC.DEFER_BLOCKING 0x1, 0x80 ;  /* 0x0042000000007b1d */ /* 0x000fe20000010000 */
[----:B------:R-:W-:Y:S01]  /*9310*/  UISETP.NE.AND UP0, UPT, UR47, -0x4, UPT ;  /* 0xfffffffc2f00788c */ /* 0x000fe2000bf05270 */
[----:B------:R-:W-:Y:S08]  /*9320*/  IADD3 R0, PT, PT, R36, 0x1, RZ ;  /* 0x0000000124007810 */ /* 0x000ff00007ffe0ff */
[----:B------:R-:W-:Y:S05]  /*9330*/  BRA.U !UP0, `(.L_x_132) ;  /* 0x0000000108247547 */ /* 0x000fea000b800000 */
[----:B------:R-:W-:Y:S01]  /*9340*/  ISETP.NE.AND P0, PT, R95, RZ, PT ;  /* 0x000000ff5f00720c */ /* 0x000fe20003f05270 */
[----:B------:R-:W-:Y:S01]  /*9350*/  IMAD.U32 R2, RZ, RZ, UR46 ;  /* 0x0000002eff027e24 */ /* 0x000fe2000f8e00ff */
[----:B------:R-:W-:Y:S04]  /*9360*/  UIADD3 UR4, UPT, UPT, UR46, 0x1, URZ ;  /* 0x000000012e047890 */ /* 0x000fe8000fffe0ff */
[----:B------:R-:W-:Y:S04]  /*9370*/  UISETP.NE.AND UP0, UPT, UR4, 0x4, UPT ;  /* 0x000000040400788c */ /* 0x000fe8000bf05270 */
[----:B------:R-:W-:Y:S03]  /*9380*/  USEL UR46, UR4, URZ, UP0 ;  /* 0x000000ff042e7287 */ /* 0x000fe60008000000 */
[----:B------:R-:W-:Y:S05]  /*9390*/  @P0 LEA R2, R2, UR44, 0x3 ;  /* 0x0000002c02020c11 */ /* 0x000fea000f8e18ff */
[----:B------:R-:W-:Y:S05]  /*93a0*/  @P0 VIADD R2, R2, 0x60 ;  /* 0x0000006002020836 */ /* 0x000fea0000000000 */
[----:B------:R-:W-:Y:S04]  /*93b0*/  @P0 PRMT R2, R101, 0x654, R2 ;  /* 0x0000065465020816 */ /* 0x000fe80000000002 */
[----:B------:R2:W-:Y:S03]  /*93c0*/  @P0 SYNCS.ARRIVE.TRANS64.RED.A1T0 RZ, [R2+URZ], RZ ;  /* 0x000000ff02ff09a7 */ /* 0x0005e600081004ff */
.L_x_132:
[----:B------:R-:W-:Y:S01]  /*93d0*/  R2UR UR5, R83 ;  /* 0x00000000530572ca */ /* 0x000fe200000e0000 */
[----:B------:R-:W-:Y:S01]  /*93e0*/  UISETP.NE.AND UP0, UPT, UR61, URZ, UPT ;  /* 0x000000ff3d00728c */ /* 0x000fe2000bf05270 */
[----:B------:R-:W-:Y:S01]  /*93f0*/  R2UR UR4, R84 ;  /* 0x00000000540472ca */ /* 0x000fe200000e0000 */
[----:B------:R-:W-:Y:S01]  /*9400*/  UIADD3 UR47, UPT, UPT, UR47, 0x4, URZ ;  /* 0x000000042f2f7890 */ /* 0x000fe2000fffe0ff */
[----:B------:R-:W-:Y:S01]  /*9410*/  ISETP.NE.AND P0, PT, R88, 0x2, PT ;  /* 0x000000025800780c */ /* 0x000fe20003f05270 */
[----:B------:R-:W-:Y:S01]  /*9420*/  UMOV UR36, UR60 ;  /* 0x0000003c00247c82 */ /* 0x000fe20008000000 */
[----:B------:R-:W-:Y:S02]  /*9430*/  ISETP.NE.AND P1, PT, R0, 0x4, PT ;  /* 0x000000040000780c */ /* 0x000fe40003f25270 */
[----:B--2---:R-:W-:Y:S02]  /*9440*/  SEL R2, RZ, 0x1, P0 ;  /* 0x00000001ff027807 */ /* 0x004fe40000000000 */
[----:B------:R-:W-:Y:S02]  /*9450*/  SEL R3, RZ, 0x1, P1 ;  /* 0x00000001ff037807 */ /* 0x000fe40000800000 */
[----:B------:R-:W-:Y:S01]  /*9460*/  LOP3.LUT R89, R89, R2, RZ, 0x3c, !PT ;  /* 0x0000000259597212 */ /* 0x000fe200078e3cff */
[----:B------:R-:W-:Y:S01]  /*9470*/  UIADD3 UR31, UPT, UPT, UR37, UR5, URZ ;  /* 0x00000005251f7290 */ /* 0x000fe2000fffe0ff */
[----:B------:R-:W-:Y:S01]  /*9480*/  LOP3.LUT R90, R90, R3, RZ, 0x3c, !PT ;  /* 0x000000035a5a7212 */ /* 0x000fe200078e3cff */
[----:B------:R-:W-:Y:S01]  /*9490*/  UIADD3 UR30, UPT, UPT, UR38, UR4, URZ ;  /* 0x00000004261e7290 */ /* 0x000fe2000fffe0ff */
[----:B------:R-:W-:Y:S02]  /*94a0*/  SEL R88, R88, RZ, P0 ;  /* 0x000000ff58587207 */ /* 0x000fe40000000000 */
[----:B------:R-:W-:Y:S01]  /*94b0*/  SEL R36, R0, RZ, P1 ;  /* 0x000000ff00247207 */ /* 0x000fe20000800000 */
[----:B------:R-:W-:Y:S08]  /*94c0*/  BRA.U UP0, `(.L_x_133) ;  /* 0xffffffbd009c7547 */ /* 0x000ff0000b83ffff */
[----:B------:R-:W-:-:S13]  /*94d0*/  R2UR UR4, R85 ;  /* 0x00000000550472ca */ /* 0x000fda00000e0000 */
[----:B------:R-:W-:-:S09]  /*94e0*/  UISETP.NE.AND UP0, UPT, UR4, URZ, UPT ;  /* 0x000000ff0400728c */ /* 0x000fd2000bf05270 */
[----:B------:R-:W-:Y:S05]  /*94f0*/  BRA.U !UP0, `(.L_x_134) ;  /* 0x0000000108487547 */ /* 0x000fea000b800000 */
[----:B------:R-:W2:Y:S02]  /*9500*/  LDCU.64 UR4, c[0x0][0x890] ;  /* 0x00011200ff0477ac */ /* 0x000ea40008000a00 */
[----:B--2---:R-:W-:-:S04]  /*9510*/  UISETP.NE.U32.AND UP0, UPT, UR4, URZ, UPT ;  /* 0x000000ff0400728c */ /* 0x004fc8000bf05070 */
[----:B------:R-:W-:-:S09]  /*9520*/  UISETP.NE.AND.EX UP0, UPT, UR5, URZ, UPT, UP0 ;  /* 0x000000ff0500728c */ /* 0x000fd2000bf05300 */
[----:B------:R-:W-:Y:S05]  /*9530*/  BRA.U UP0, `(.L_x_135) ;  /* 0x00000001000c7547 */ /* 0x000fea000b800000 */
[----:B------:R-:W-:-:S13]  /*9540*/  FSETP.NEU.AND P0, PT, R41, RZ, PT ;  /* 0x000000ff2900720b */ /* 0x000fda0003f0d000 */
[----:B------:R-:W-:Y:S05]  /*9550*/  @!P0 EXIT ;  /* 0x000000000000894d */ /* 0x000fea0003800000 */
[----:B------:R-:W-:Y:S05]  /*9560*/  BRA `(.L_x_134) ;  /* 0x00000000002c7947 */ /* 0x000fea0003800000 */
.L_x_135:
[----:B------:R-:W-:Y:S01]  /*9570*/  ISETP.NE.AND P0, PT, R87, RZ, PT ;  /* 0x000000ff5700720c */ /* 0x000fe20003f05270 */
[----:B------:R-:W-:-:S12]  /*9580*/  BSSY.RECONVERGENT B0, `(.L_x_134) ;  /* 0x0000009000007945 */ /* 0x000fd80003800200 */
[----:B------:R-:W-:Y:S05]  /*9590*/  @P0 BRA `(.L_x_136) ;  /* 0x0000000000140947 */ /* 0x000fea0003800000 */
[----:B------:R-:W2:Y:S02]  /*95a0*/  LDCU.64 UR4, c[0x0][0x888] ;  /* 0x00011100ff0477ac */ /* 0x000ea40008000a00 */
[----:B--2---:R-:W-:-:S04]  /*95b0*/  ISETP.NE.U32.AND P0, PT, RZ, UR4, PT ;  /* 0x00000004ff007c0c */ /* 0x004fc8000bf05070 */
[----:B------:R-:W-:-:S13]  /*95c0*/  ISETP.NE.AND.EX P0, PT, RZ, UR5, PT, P0 ;  /* 0x00000005ff007c0c */ /* 0x000fda000bf05300 */
[----:B------:R-:W-:Y:S05]  /*95d0*/  @!P0 EXIT ;  /* 0x000000000000894d */ /* 0x000fea0003800000 */
[----:B------:R-:W-:Y:S05]  /*95e0*/  BRA `(.L_x_137) ;  /* 0x0000000000087947 */ /* 0x000fea0003800000 */
.L_x_136:
[----:B------:R-:W-:-:S13]  /*95f0*/  FSETP.NEU.AND P0, PT, R41, RZ, PT ;  /* 0x000000ff2900720b */ /* 0x000fda0003f0d000 */
[----:B------:R-:W-:Y:S05]  /*9600*/  @!P0 EXIT ;  /* 0x000000000000894d */ /* 0x000fea0003800000 */
.L_x_137:
[----:B------:R-:W-:Y:S05]  /*9610*/  BSYNC.RECONVERGENT B0 ;  /* 0x0000000000007941 */ /* 0x000fea0003800200 */
.L_x_134:
[----:B------:R-:W2:Y:S01]  /*9620*/  S2UR UR5, SR_CgaCtaId ;  /* 0x00000000000579c3 */ /* 0x000ea20000008800 */
[----:B------:R-:W-:Y:S01]  /*9630*/  ULEA UR4, UR46, UR44, 0x3 ;  /* 0x0000002c2e047291 */ /* 0x000fe2000f8e18ff */
[----:B------:R-:W-:-:S04]  /*9640*/  DEPBAR.LE SB0, 0x0 ;  /* 0x000080000000791a */ /* 0x000fc80000000000 */
[----:B------:R-:W-:-:S04]  /*9650*/  UIADD3 UR4, UPT, UPT, UR4, 0x60, URZ ;  /* 0x0000006004047890 */ /* 0x000fc8000fffe0ff */
[----:B--2---:R-:W-:-:S09]  /*9660*/  UPRMT UR4, UR5, 0x654, UR4 ;  /* 0x0000065405047896 */ /* 0x004fd20008000004 */
[----:B------:R-:W-:Y:S01]  /*9670*/  SYNCS.ARRIVE.TRANS64.RED.A1T0 RZ, [UR4], RZ ;  /* 0x000000ffffff79a7 */ /* 0x000fe20008100404 */
[----:B------:R-:W-:Y:S05]  /*9680*/  EXIT ;  /* 0x000000000000794d */ /* 0x000fea0003800000 */
.L_x_24:
[----:B-1----:R1:W3:Y:S02]  /*9690*/  SYNCS.PHASECHK.TRANS64.TRYWAIT P0, [R0+URZ+0x100], R3 ;  /* 0x00010003000075a7 */ /* 0x0022e400080011ff */
[----:B---3--:R-:W-:Y:S05]  /*96a0*/  @!P0 NANOSLEEP.SYNCS 0x989680 ;  /* 0x009896800000895d */ /* 0x008fea0003900000 */
[----:B------:R-:W3:Y:S02]  /*96b0*/  @!P0 SYNCS.PHASECHK.TRANS64 P0, [R0+URZ+0x100], R3 ;  /* 0x00010003000085a7 */ /* 0x000ee400080010ff */
[----:B---3--:R-:W-:Y:S05]  /*96c0*/  @!P0 BRA `(.L_x_24) ;  /* 0xfffffffc00f08947 */ /* 0x008fea000383ffff */
[----:B------:R-:W-:Y:S05]  /*96d0*/  BRA `(.L_x_138) ;  /* 0xffffff80007c7947 */ /* 0x000fea000383ffff */
.L_x_27:
[----:B-1----:R-:W-:-:S07]  /*96e0*/  MOV R0, UR33 ;  /* 0x0000002100007c02 */ /* 0x002fce0008000f00 */
.L_x_139:
[----:B-1----:R1:W3:Y:S02]  /*96f0*/  SYNCS.PHASECHK.TRANS64.TRYWAIT P0, [R0+URZ+0x20], R3 ;  /* 0x00002003000075a7 */ /* 0x0022e400080011ff */
[----:B---3--:R-:W-:Y:S05]  /*9700*/  @!P0 NANOSLEEP.SYNCS 0x989680 ;  /* 0x009896800000895d */ /* 0x008fea0003900000 */
[----:B------:R-:W3:Y:S02]  /*9710*/  @!P0 SYNCS.PHASECHK.TRANS64 P0, [R0+URZ+0x20], R3 ;  /* 0x00002003000085a7 */ /* 0x000ee400080010ff */
[----:B---3--:R-:W-:Y:S05]  /*9720*/  @!P0 BRA `(.L_x_139) ;  /* 0xfffffffc00f08947 */ /* 0x008fea000383ffff */
[----:B------:R-:W-:Y:S05]  /*9730*/  BRA `(.L_x_26) ;  /* 0xffffff8000bc7947 */ /* 0x000fea000383ffff */
.L_x_34:
[----:B-1----:R-:W-:-:S07]  /*9740*/  MOV R0, UR9 ;  /* 0x0000000900007c02 */ /* 0x002fce0008000f00 */
.L_x_140:
[----:B-1----:R1:W3:Y:S02]  /*9750*/  SYNCS.PHASECHK.TRANS64.TRYWAIT P0, [R0+URZ+0x20], R3 ;  /* 0x00002003000075a7 */ /* 0x0022e400080011ff */
[----:B---3--:R-:W-:Y:S05]  /*9760*/  @!P0 NANOSLEEP.SYNCS 0x989680 ;  /* 0x009896800000895d */ /* 0x008fea0003900000 */
[----:B------:R-:W3:Y:S02]  /*9770*/  @!P0 SYNCS.PHASECHK.TRANS64 P0, [R0+URZ+0x20], R3 ;  /* 0x00002003000085a7 */ /* 0x000ee400080010ff */
[----:B---3--:R-:W-:Y:S05]  /*9780*/  @!P0 BRA `(.L_x_140) ;  /* 0xfffffffc00f08947 */ /* 0x008fea000383ffff */
[----:B------:R-:W-:Y:S05]  /*9790*/  BRA `(.L_x_33) ;  /* 0xffffff84007c7947 */ /* 0x000fea000383ffff */
.L_x_39:
[----:B-1----:R1:W3:Y:S02]  /*97a0*/  SYNCS.PHASECHK.TRANS64.TRYWAIT P0, [R3+URZ+0x90], R0 ;  /* 0x00009000030075a7 */ /* 0x0022e400080011ff */
[----:B---3--:R-:W-:Y:S05]  /*97b0*/  @!P0 NANOSLEEP.SYNCS 0x989680 ;  /* 0x009896800000895d */ /* 0x008fea0003900000 */
[----:B------:R-:W3:Y:S02]  /*97c0*/  @!P0 SYNCS.PHASECHK.TRANS64 P0, [R3+URZ+0x90], R0 ;  /* 0x00009000030085a7 */ /* 0x000ee400080010ff */
[----:B---3--:R-:W-:Y:S05]  /*97d0*/  @!P0 BRA `(.L_x_39) ;  /* 0xfffffffc00f08947 */ /* 0x008fea000383ffff */
[----:B------:R-:W-:Y:S05]  /*97e0*/  BRA `(.L_x_141) ;  /* 0xffffff88001c7947 */ /* 0x000fea000383ffff */
.L_x_43:
[----:B-1----:R-:W-:-:S07]  /*97f0*/  MOV R0, UR4 ;  /* 0x0000000400007c02 */ /* 0x002fce0008000f00 */
.L_x_142:
[----:B-1----:R1:W3:Y:S02]  /*9800*/  SYNCS.PHASECHK.TRANS64.TRYWAIT P0, [R0+URZ], R3 ;  /* 0x00000003000075a7 */ /* 0x0022e400080011ff */
[----:B---3--:R-:W-:Y:S05]  /*9810*/  @!P0 NANOSLEEP.SYNCS 0x989680 ;  /* 0x009896800000895d */ /* 0x008fea0003900000 */
[----:B------:R-:W3:Y:S02]  /*9820*/  @!P0 SYNCS.PHASECHK.TRANS64 P0, [R0+URZ], R3 ;  /* 0x00000003000085a7 */ /* 0x000ee400080010ff */
[----:B---3--:R-:W-:Y:S05]  /*9830*/  @!P0 BRA `(.L_x_142) ;  /* 0xfffffffc00f08947 */ /* 0x008fea000383ffff */
[----:B------:R-:W-:Y:S05]  /*9840*/  BRA `(.L_x_143) ;  /* 0xffffff8c00c87947 */ /* 0x000fea000383ffff */
.L_x_44:
[----:B------:R-:W-:-:S07]  /*9850*/  MOV R0, UR5 ;  /* 0x0000000500007c02 */ /* 0x000fce0008000f00 */
.L_x_144:
[----:B-1----:R1:W3:Y:S02]  /*9860*/  SYNCS.PHASECHK.TRANS64.TRYWAIT P0, [R0+URZ], R3 ;  /* 0x00000003000075a7 */ /* 0x0022e400080011ff */
[----:B---3--:R-:W-:Y:S05]  /*9870*/  @!P0 NANOSLEEP.SYNCS 0x989680 ;  /* 0x009896800000895d */ /* 0x008fea0003900000 */
[----:B------:R-:W3:Y:S02]  /*9880*/  @!P0 SYNCS.PHASECHK.TRANS64 P0, [R0+URZ], R3 ;  /* 0x00000003000085a7 */ /* 0x000ee400080010ff */
[----:B---3--:R-:W-:Y:S05]  /*9890*/  @!P0 BRA `(.L_x_144) ;  /* 0xfffffffc00f08947 */ /* 0x008fea000383ffff */
[----:B------:R-:W-:Y:S05]  /*98a0*/  BRA `(.L_x_145) ;  /* 0xffffff8c00d47947 */ /* 0x000fea000383ffff */
.L_x_45:
[----:B------:R-:W-:-:S07]  /*98b0*/  MOV R0, UR5 ;  /* 0x0000000500007c02 */ /* 0x000fce0008000f00 */
.L_x_146:
[----:B-1----:R1:W3:Y:S02]  /*98c0*/  SYNCS.PHASECHK.TRANS64.TRYWAIT P0, [R0+URZ], R3 ;  /* 0x00000003000075a7 */ /* 0x0022e400080011ff */
[----:B---3--:R-:W-:Y:S05]  /*98d0*/  @!P0 NANOSLEEP.SYNCS 0x989680 ;  /* 0x009896800000895d */ /* 0x008fea0003900000 */
[----:B------:R-:W3:Y:S02]  /*98e0*/  @!P0 SYNCS.PHASECHK.TRANS64 P0, [R0+URZ], R3 ;  /* 0x00000003000085a7 */ /* 0x000ee400080010ff */
[----:B---3--:R-:W-:Y:S05]  /*98f0*/  @!P0 BRA `(.L_x_146) ;  /* 0xfffffffc00f08947 */ /* 0x008fea000383ffff */
[----:B------:R-:W-:Y:S05]  /*9900*/  BRA `(.L_x_147) ;  /* 0xffffff8c00e07947 */ /* 0x000fea000383ffff */
.L_x_48:
[----:B--2---:R2:W3:Y:S02]  /*9910*/  SYNCS.PHASECHK.TRANS64.TRYWAIT P0, [R2+URZ+0xf0], R5 ;  /* 0x0000f005020075a7 */ /* 0x0044e400080011ff */
[----:B---3--:R-:W-:Y:S05]  /*9920*/  @!P0 NANOSLEEP.SYNCS 0x989680 ;  /* 0x009896800000895d */ /* 0x008fea0003900000 */
[----:B------:R-:W3:Y:S02]  /*9930*/  @!P0 SYNCS.PHASECHK.TRANS64 P0, [R2+URZ+0xf0], R5 ;  /* 0x0000f005020085a7 */ /* 0x000ee400080010ff */
[----:B---3--:R-:W-:Y:S05]  /*9940*/  @!P0 BRA `(.L_x_48) ;  /* 0xfffffffc00f08947 */ /* 0x008fea000383ffff */
[----:B------:R-:W-:Y:S05]  /*9950*/  BRA `(.L_x_148) ;  /* 0xffffff9000447947 */ /* 0x000fea000383ffff */
.L_x_49:
[----:B------:R-:W-:-:S07]  /*9960*/  MOV R2, UR4 ;  /* 0x0000000400027c02 */ /* 0x000fce0008000f00 */
.L_x_149:
[----:B--2---:R2:W3:Y:S02]  /*9970*/  SYNCS.PHASECHK.TRANS64.TRYWAIT P0, [R2+URZ+0xa0], R5 ;  /* 0x0000a005020075a7 */ /* 0x0044e400080011ff */
[----:B---3--:R-:W-:Y:S05]  /*9980*/  @!P0 NANOSLEEP.SYNCS 0x989680 ;  /* 0x009896800000895d */ /* 0x008fea0003900000 */
[----:B------:R-:W3:Y:S02]  /*9990*/  @!P0 SYNCS.PHASECHK.TRANS64 P0, [R2+URZ+0xa0], R5 ;  /* 0x0000a005020085a7 */ /* 0x000ee400080010ff */
[----:B---3--:R-:W-:Y:S05]  /*99a0*/  @!P0 BRA `(.L_x_149) ;  /* 0xfffffffc00f08947 */ /* 0x008fea000383ffff */
[----:B------:R-:W-:Y:S05]  /*99b0*/  BRA `(.L_x_150) ;  /* 0xffffff9000547947 */ /* 0x000fea000383ffff */
.L_x_50:
[----:B--2---:R2:W3:Y:S02]  /*99c0*/  SYNCS.PHASECHK.TRANS64.TRYWAIT P1, [R2+URZ+0x90], R5 ;  /* 0x00009005020075a7 */ /* 0x0044e400080211ff */
[----:B---3--:R-:W-:Y:S05]  /*99d0*/  @!P1 NANOSLEEP.SYNCS 0x989680 ;  /* 0x009896800000995d */ /* 0x008fea0003900000 */
[----:B------:R-:W3:Y:S02]  /*99e0*/  @!P1 SYNCS.PHASECHK.TRANS64 P1, [R2+URZ+0x90], R5 ;  /* 0x00009005020095a7 */ /* 0x000ee400080210ff */
[----:B---3--:R-:W-:Y:S05]  /*99f0*/  @!P1 BRA `(.L_x_50) ;  /* 0xfffffffc00f09947 */ /* 0x008fea000383ffff */
[----:B------:R-:W-:Y:S05]  /*9a00*/  BRA `(.L_x_151) ;  /* 0xffffff9000847947 */ /* 0x000fea000383ffff */
.L_x_53:
[----:B------:R-:W-:-:S07]  /*9a10*/  MOV R0, UR4 ;  /* 0x0000000400007c02 */ /* 0x000fce0008000f00 */
.L_x_152:
[----:B--2---:R2:W3:Y:S02]  /*9a20*/  SYNCS.PHASECHK.TRANS64.TRYWAIT P0, [R0+URZ+0xa0], R3 ;  /* 0x0000a003000075a7 */ /* 0x0044e400080011ff */
[----:B---3--:R-:W-:Y:S05]  /*9a30*/  @!P0 NANOSLEEP.SYNCS 0x989680 ;  /* 0x009896800000895d */ /* 0x008fea0003900000 */
[----:B------:R-:W3:Y:S02]  /*9a40*/  @!P0 SYNCS.PHASECHK.TRANS64 P0, [R0+URZ+0xa0], R3 ;  /* 0x0000a003000085a7 */ /* 0x000ee400080010ff */
[----:B---3--:R-:W-:Y:S05]  /*9a50*/  @!P0 BRA `(.L_x_152) ;  /* 0xfffffffc00f08947 */ /* 0x008fea000383ffff */
[----:B------:R-:W-:Y:S05]  /*9a60*/  BRA `(.L_x_52) ;  /* 0xffffff9000d87947 */ /* 0x000fea000383ffff */
.L_x_60:
[----:B-1----:R1:W2:Y:S02]  /*9a70*/  SYNCS.PHASECHK.TRANS64.TRYWAIT P1, [R0+URZ+0x90], R5 ;  /* 0x00009005000075a7 */ /* 0x0022a400080211ff */
[----:B--2---:R-:W-:Y:S05]  /*9a80*/  @!P1 NANOSLEEP.SYNCS 0x989680 ;  /* 0x009896800000995d */ /* 0x004fea0003900000 */
[----:B------:R-:W2:Y:S02]  /*9a90*/  @!P1 SYNCS.PHASECHK.TRANS64 P1, [R0+URZ+0x90], R5 ;  /* 0x00009005000095a7 */ /* 0x000ea400080210ff */
[----:B--2---:R-:W-:Y:S05]  /*9aa0*/  @!P1 BRA `(.L_x_60) ;  /* 0xfffffffc00f09947 */ /* 0x004fea000383ffff */
[----:B------:R-:W-:Y:S05]  /*9ab0*/  BRA `(.L_x_153) ;  /* 0xffffff9800507947 */ /* 0x000fea000383ffff */
.L_x_61:
[----:B------:R-:W-:-:S07]  /*9ac0*/  MOV R3, UR31 ;  /* 0x0000001f00037c02 */ /* 0x000fce0008000f00 */
.L_x_154:
[----:B-1----:R1:W2:Y:S02]  /*9ad0*/  SYNCS.PHASECHK.TRANS64.TRYWAIT P0, [R3+URZ+0xd0], R0 ;  /* 0x0000d000030075a7 */ /* 0x0022a400080011ff */
[----:B--2---:R-:W-:Y:S05]  /*9ae0*/  @!P0 NANOSLEEP.SYNCS 0x989680 ;  /* 0x009896800000895d */ /* 0x004fea0003900000 */
[----:B------:R-:W2:Y:S02]  /*9af0*/  @!P0 SYNCS.PHASECHK.TRANS64 P0, [R3+URZ+0xd0], R0 ;  /* 0x0000d000030085a7 */ /* 0x000ea400080010ff */
[----:B--2---:R-:W-:Y:S05]  /*9b00*/  @!P0 BRA `(.L_x_154) ;  /* 0xfffffffc00f08947 */ /* 0x004fea000383ffff */
[----:B------:R-:W-:Y:S05]  /*9b10*/  BRA `(.L_x_155) ;  /* 0xffffff9800a07947 */ /* 0x000fea000383ffff */
.L_x_64:
[----:B------:R-:W-:Y:S07]  /*9b20*/  MOV R0, UR5 ;  /* 0x0000000500007c02 */ /* 0x000fee0008000f00 */
.L_x_156:
[----:B-1----:R1:W2:Y:S02]  /*9b30*/  SYNCS.PHASECHK.TRANS64.TRYWAIT P0, [R0+URZ], R3 ;  /* 0x00000003000075a7 */ /* 0x0022a400080011ff */
[----:B--2---:R-:W-:Y:S05]  /*9b40*/  @!P0 NANOSLEEP.SYNCS 0x989680 ;  /* 0x009896800000895d */ /* 0x004fea0003900000 */
[----:B------:R-:W2:Y:S02]  /*9b50*/  @!P0 SYNCS.PHASECHK.TRANS64 P0, [R0+URZ], R3 ;  /* 0x00000003000085a7 */ /* 0x000ea400080010ff */
[----:B--2---:R-:W-:Y:S05]  /*9b60*/  @!P0 BRA `(.L_x_156) ;  /* 0xfffffffc00f08947 */ /* 0x004fea000383ffff */
[----:B------:R-:W-:Y:S05]  /*9b70*/  BRA `(.L_x_63) ;  /* 0xffffff9800bc7947 */ /* 0x000fea000383ffff */
.L_x_67:
[----:B------:R-:W-:-:S07]  /*9b80*/  MOV R0, UR4 ;  /* 0x0000000400007c02 */ /* 0x000fce0008000f00 */
.L_x_157:
[----:B--2---:R2:W4:Y:S02]  /*9b90*/  SYNCS.PHASECHK.TRANS64.TRYWAIT P0, [R0+URZ], R3 ;  /* 0x00000003000075a7 */ /* 0x00452400080011ff */
[----:B----4-:R-:W-:Y:S05]  /*9ba0*/  @!P0 NANOSLEEP.SYNCS 0x989680 ;  /* 0x009896800000895d */ /* 0x010fea0003900000 */
[----:B------:R-:W4:Y:S02]  /*9bb0*/  @!P0 SYNCS.PHASECHK.TRANS64 P0, [R0+URZ], R3 ;  /* 0x00000003000085a7 */ /* 0x000f2400080010ff */
[----:B----4-:R-:W-:Y:S05]  /*9bc0*/  @!P0 BRA `(.L_x_157) ;  /* 0xfffffffc00f08947 */ /* 0x010fea000383ffff */
[----:B------:R-:W-:Y:S05]  /*9bd0*/  BRA `(.L_x_158) ;  /* 0xffffff9c00987947 */ /* 0x000fea000383ffff */
.L_x_68:
[----:B------:R-:W-:-:S07]  /*9be0*/  MOV R0, UR5 ;  /* 0x0000000500007c02 */ /* 0x000fce0008000f00 */
.L_x_159:
[----:B-1----:R1:W2:Y:S02]  /*9bf0*/  SYNCS.PHASECHK.TRANS64.TRYWAIT P0, [R0+URZ], R3 ;  /* 0x00000003000075a7 */ /* 0x0022a400080011ff */
[----:B--2---:R-:W-:Y:S05]  /*9c00*/  @!P0 NANOSLEEP.SYNCS 0x989680 ;  /* 0x009896800000895d */ /* 0x004fea0003900000 */
[----:B------:R-:W2:Y:S02]  /*9c10*/  @!P0 SYNCS.PHASECHK.TRANS64 P0, [R0+URZ], R3 ;  /* 0x00000003000085a7 */ /* 0x000ea400080010ff */
[----:B--2---:R-:W-:Y:S05]  /*9c20*/  @!P0 BRA `(.L_x_159) ;  /* 0xfffffffc00f08947 */ /* 0x004fea000383ffff */
[----:B------:R-:W-:Y:S05]  /*9c30*/  BRA `(.L_x_160) ;  /* 0xffffff9c00a47947 */ /* 0x000fea000383ffff */
.L_x_69:
[----:B------:R-:W-:-:S07]  /*9c40*/  MOV R0, UR5 ;  /* 0x0000000500007c02 */ /* 0x000fce0008000f00 */
.L_x_161:
[----:B-1----:R1:W2:Y:S02]  /*9c50*/  SYNCS.PHASECHK.TRANS64.TRYWAIT P0, [R0+URZ], R3 ;  /* 0x00000003000075a7 */ /* 0x0022a400080011ff */
[----:B--2---:R-:W-:Y:S05]  /*9c60*/  @!P0 NANOSLEEP.SYNCS 0x989680 ;  /* 0x009896800000895d */ /* 0x004fea0003900000 */
[----:B------:R-:W2:Y:S02]  /*9c70*/  @!P0 SYNCS.PHASECHK.TRANS64 P0, [R0+URZ], R3 ;  /* 0x00000003000085a7 */ /* 0x000ea400080010ff */
[----:B--2---:R-:W-:Y:S05]  /*9c80*/  @!P0 BRA `(.L_x_161) ;  /* 0xfffffffc00f08947 */ /* 0x004fea000383ffff */
[----:B------:R-:W-:Y:S05]  /*9c90*/  BRA `(.L_x_162) ;  /* 0xffffff9c00b07947 */ /* 0x000fea000383ffff */
.L_x_70:
[----:B------:R-:W-:-:S07]  /*9ca0*/  MOV R0, UR4 ;  /* 0x0000000400007c02 */ /* 0x000fce0008000f00 */
.L_x_163:
[----:B-1----:R1:W2:Y:S02]  /*9cb0*/  SYNCS.PHASECHK.TRANS64.TRYWAIT P0, [R0+URZ], R3 ;  /* 0x00000003000075a7 */ /* 0x0022a400080011ff */
[----:B--2---:R-:W-:Y:S05]  /*9cc0*/  @!P0 NANOSLEEP.SYNCS 0x989680 ;  /* 0x009896800000895d */ /* 0x004fea0003900000 */
[----:B------:R-:W2:Y:S02]  /*9cd0*/  @!P0 SYNCS.PHASECHK.TRANS64 P0, [R0+URZ], R3 ;  /* 0x00000003000085a7 */ /* 0x000ea400080010ff */
[----:B--2---:R-:W-:Y:S05]  /*9ce0*/  @!P0 BRA `(.L_x_163) ;  /* 0xfffffffc00f08947 */ /* 0x004fea000383ffff */
[----:B------:R-:W-:Y:S05]  /*9cf0*/  BRA `(.L_x_164) ;  /* 0xffffff9c00bc7947 */ /* 0x000fea000383ffff */
.L_x_75:
[----:B-1----:R1:W2:Y:S02]  /*9d00*/  SYNCS.PHASECHK.TRANS64.TRYWAIT P0, [R8+URZ+0x90], R5 ;  /* 0x00009005080075a7 */ /* 0x0022a400080011ff */
[----:B--2---:R-:W-:Y:S05]  /*9d10*/  @!P0 NANOSLEEP.SYNCS 0x989680 ;  /* 0x009896800000895d */ /* 0x004fea0003900000 */
[----:B------:R-:W2:Y:S02]  /*9d20*/  @!P0 SYNCS.PHASECHK.TRANS64 P0, [R8+URZ+0x90], R5 ;  /* 0x00009005080085a7 */ /* 0x000ea400080010ff */
[----:B--2---:R-:W-:Y:S05]  /*9d30*/  @!P0 BRA `(.L_x_75) ;  /* 0xfffffffc00f08947 */ /* 0x004fea000383ffff */
[----:B------:R-:W-:Y:S05]  /*9d40*/  BRA `(.L_x_165) ;  /* 0xffffffa400007947 */ /* 0x000fea000383ffff */
.L_x_78:
[----:B------:R-:W-:Y:S07]  /*9d50*/  MOV R0, UR21 ;  /* 0x0000001500007c02 */ /* 0x000fee0008000f00 */
.L_x_166:
[----:B-1----:R1:W2:Y:S02]  /*9d60*/  SYNCS.PHASECHK.TRANS64.TRYWAIT P1, [R0+URZ+0x88], R5 ;  /* 0x00008805000075a7 */ /* 0x0022a400080211ff */
[----:B--2---:R-:W-:Y:S05]  /*9d70*/  @!P1 NANOSLEEP.SYNCS 0x989680 ;  /* 0x009896800000995d */ /* 0x004fea0003900000 */
[----:B------:R-:W2:Y:S02]  /*9d80*/  @!P1 SYNCS.PHASECHK.TRANS64 P1, [R0+URZ+0x88], R5 ;  /* 0x00008805000095a7 */ /* 0x000ea400080210ff */
[----:B--2---:R-:W-:Y:S05]  /*9d90*/  @!P1 BRA `(.L_x_166) ;  /* 0xfffffffc00f09947 */ /* 0x004fea000383ffff */
[----:B------:R-:W-:Y:S05]  /*9da0*/  BRA `(.L_x_77) ;  /* 0xffffffa8007c7947 */ /* 0x000fea000383ffff */
.L_x_81:
[----:B-1----:R-:W-:Y:S07]  /*9db0*/  MOV R5, UR21 ;  /* 0x0000001500057c02 */ /* 0x002fee0008000f00 */
.L_x_167:
[----:B-1----:R1:W2:Y:S02]  /*9dc0*/  SYNCS.PHASECHK.TRANS64.TRYWAIT P0, [R5+URZ+0x60], R4 ;  /* 0x00006004050075a7 */ /* 0x0022a400080011ff */
[----:B--2---:R-:W-:Y:S05]  /*9dd0*/  @!P0 NANOSLEEP.SYNCS 0x989680 ;  /* 0x009896800000895d */ /* 0x004fea0003900000 */
[----:B------:R-:W2:Y:S02]  /*9de0*/  @!P0 SYNCS.PHASECHK.TRANS64 P0, [R5+URZ+0x60], R4 ;  /* 0x00006004050085a7 */ /* 0x000ea400080010ff */
[----:B--2---:R-:W-:Y:S05]  /*9df0*/  @!P0 BRA `(.L_x_167) ;  /* 0xfffffffc00f08947 */ /* 0x004fea000383ffff */
[----:B------:R-:W-:Y:S05]  /*9e00*/  BRA `(.L_x_168) ;  /* 0xffffffa800d47947 */ /* 0x000fea000383ffff */
.L_x_82:
[----:B------:R-:W-:Y:S07]  /*9e10*/  MOV R5, UR21 ;  /* 0x0000001500057c02 */ /* 0x000fee0008000f00 */
.L_x_169:
[----:B-1----:R1:W2:Y:S02]  /*9e20*/  SYNCS.PHASECHK.TRANS64.TRYWAIT P0, [R5+URZ+0x68], R4 ;  /* 0x00006804050075a7 */ /* 0x0022a400080011ff */
[----:B--2---:R-:W-:Y:S05]  /*9e30*/  @!P0 NANOSLEEP.SYNCS 0x989680 ;  /* 0x009896800000895d */ /* 0x004fea0003900000 */
[----:B------:R-:W2:Y:S02]  /*9e40*/  @!P0 SYNCS.PHASECHK.TRANS64 P0, [R5+URZ+0x68], R4 ;  /* 0x00006804050085a7 */ /* 0x000ea400080010ff */
[----:B--2---:R-:W-:Y:S05]  /*9e50*/  @!P0 BRA `(.L_x_169) ;  /* 0xfffffffc00f08947 */ /* 0x004fea000383ffff */
[----:B------:R-:W-:Y:S05]  /*9e60*/  BRA `(.L_x_170) ;  /* 0xffffffac000c7947 */ /* 0x000fea000383ffff */
.L_x_83:
[----:B-1----:R-:W-:Y:S07]  /*9e70*/  MOV R5, UR21 ;  /* 0x0000001500057c02 */ /* 0x002fee0008000f00 */
.L_x_171:
[----:B-1----:R1:W2:Y:S02]  /*9e80*/  SYNCS.PHASECHK.TRANS64.TRYWAIT P0, [R5+URZ+0x70], R4 ;  /* 0x00007004050075a7 */ /* 0x0022a400080011ff */
[----:B--2---:R-:W-:Y:S05]  /*9e90*/  @!P0 NANOSLEEP.SYNCS 0x989680 ;  /* 0x009896800000895d */ /* 0x004fea0003900000 */
[----:B------:R-:W2:Y:S02]  /*9ea0*/  @!P0 SYNCS.PHASECHK.TRANS64 P0, [R5+URZ+0x70], R4 ;  /* 0x00007004050085a7 */ /* 0x000ea400080010ff */
[----:B--2---:R-:W-:Y:S05]  /*9eb0*/  @!P0 BRA `(.L_x_171) ;  /* 0xfffffffc00f08947 */ /* 0x004fea000383ffff */
[----:B------:R-:W-:Y:S05]  /*9ec0*/  BRA `(.L_x_172) ;  /* 0xffffffac00507947 */ /* 0x000fea000383ffff */
.L_x_84:
[----:B-1----:R-:W-:Y:S07]  /*9ed0*/  MOV R5, UR21 ;  /* 0x0000001500057c02 */ /* 0x002fee0008000f00 */
.L_x_173:
[----:B-1----:R1:W2:Y:S02]  /*9ee0*/  SYNCS.PHASECHK.TRANS64.TRYWAIT P0, [R5+URZ+0x78], R4 ;  /* 0x00007804050075a7 */ /* 0x0022a400080011ff */
[----:B--2---:R-:W-:Y:S05]  /*9ef0*/  @!P0 NANOSLEEP.SYNCS 0x989680 ;  /* 0x009896800000895d */ /* 0x004fea0003900000 */
[----:B------:R-:W2:Y:S02]  /*9f00*/  @!P0 SYNCS.PHASECHK.TRANS64 P0, [R5+URZ+0x78], R4 ;  /* 0x00007804050085a7 */ /* 0x000ea400080010ff */
[----:B--2---:R-:W-:Y:S05]  /*9f10*/  @!P0 BRA `(.L_x_173) ;  /* 0xfffffffc00f08947 */ /* 0x004fea000383ffff */
[----:B------:R-:W-:Y:S05]  /*9f20*/  BRA `(.L_x_174) ;  /* 0xffffffac00987947 */ /* 0x000fea000383ffff */
.L_x_86:
[----:B------:R-:W-:-:S07]  /*9f30*/  MOV R0, UR21 ;  /* 0x0000001500007c02 */ /* 0x000fce0008000f00 */
.L_x_175:
[----:B-1----:R1:W2:Y:S02]  /*9f40*/  SYNCS.PHASECHK.TRANS64.TRYWAIT P0, [R0+URZ+0x60], R3 ;  /* 0x00006003000075a7 */ /* 0x0022a400080011ff */
[----:B--2---:R-:W-:Y:S05]  /*9f50*/  @!P0 NANOSLEEP.SYNCS 0x989680 ;  /* 0x009896800000895d */ /* 0x004fea0003900000 */
[----:B------:R-:W2:Y:S02]  /*9f60*/  @!P0 SYNCS.PHASECHK.TRANS64 P0, [R0+URZ+0x60], R3 ;  /* 0x00006003000085a7 */ /* 0x000ea400080010ff */
[----:B--2---:R-:W-:Y:S05]  /*9f70*/  @!P0 BRA `(.L_x_175) ;  /* 0xfffffffc00f08947 */ /* 0x004fea000383ffff */
[----:B------:R-:W-:Y:S05]  /*9f80*/  BRA `(.L_x_176) ;  /* 0xffffffb000107947 */ /* 0x000fea000383ffff */
.L_x_87:
[----:B-1----:R-:W-:-:S07]  /*9f90*/  MOV R0, UR21 ;  /* 0x0000001500007c02 */ /* 0x002fce0008000f00 */
.L_x_177:
[----:B-1----:R1:W2:Y:S02]  /*9fa0*/  SYNCS.PHASECHK.TRANS64.TRYWAIT P0, [R0+URZ+0x68], R3 ;  /* 0x00006803000075a7 */ /* 0x0022a400080011ff */
[----:B--2---:R-:W-:Y:S05]  /*9fb0*/  @!P0 NANOSLEEP.SYNCS 0x989680 ;  /* 0x009896800000895d */ /* 0x004fea0003900000 */
[----:B------:R-:W2:Y:S02]  /*9fc0*/  @!P0 SYNCS.PHASECHK.TRANS64 P0, [R0+URZ+0x68], R3 ;  /* 0x00006803000085a7 */ /* 0x000ea400080010ff */
[----:B--2---:R-:W-:Y:S05]  /*9fd0*/  @!P0 BRA `(.L_x_177) ;  /* 0xfffffffc00f08947 */ /* 0x004fea000383ffff */
[----:B------:R-:W-:Y:S05]  /*9fe0*/  BRA `(.L_x_178) ;  /* 0xffffffb000007947 */ /* 0x000fea000383ffff */
.L_x_88:
[----:B-1----:R-:W-:-:S07]  /*9ff0*/  MOV R0, UR21 ;  /* 0x0000001500007c02 */ /* 0x002fce0008000f00 */
.L_x_179:
[----:B-1----:R1:W2:Y:S02]  /*a000*/  SYNCS.PHASECHK.TRANS64.TRYWAIT P0, [R0+URZ+0x70], R3 ;  /* 0x00007003000075a7 */ /* 0x0022a400080011ff */
[----:B--2---:R-:W-:Y:S05]  /*a010*/  @!P0 NANOSLEEP.SYNCS 0x989680 ;  /* 0x009896800000895d */ /* 0x004fea0003900000 */
[----:B------:R-:W2:Y:S02]  /*a020*/  @!P0 SYNCS.PHASECHK.TRANS64 P0, [R0+URZ+0x70], R3 ;  /* 0x00007003000085a7 */ /* 0x000ea400080010ff */
[----:B--2---:R-:W-:Y:S05]  /*a030*/  @!P0 BRA `(.L_x_179) ;  /* 0xfffffffc00f08947 */ /* 0x004fea000383ffff */
[----:B------:R-:W-:Y:S05]  /*a040*/  BRA `(.L_x_180) ;  /* 0xffffffac00f07947 */ /* 0x000fea000383ffff */
.L_x_90:
[----:B-1----:R1:W2:Y:S02]  /*a050*/  SYNCS.PHASECHK.TRANS64.TRYWAIT P0, [R3+URZ+0x90], R0 ;  /* 0x00009000030075a7 */ /* 0x0022a400080011ff */
[----:B--2---:R-:W-:Y:S05]  /*a060*/  @!P0 NANOSLEEP.SYNCS 0x989680 ;  /* 0x009896800000895d */ /* 0x004fea0003900000 */
[----:B------:R-:W2:Y:S02]  /*a070*/  @!P0 SYNCS.PHASECHK.TRANS64 P0, [R3+URZ+0x90], R0 ;  /* 0x00009000030085a7 */ /* 0x000ea400080010ff */
[----:B--2---:R-:W-:Y:S05]  /*a080*/  @!P0 BRA `(.L_x_90) ;  /* 0xfffffffc00f08947 */ /* 0x004fea000383ffff */
[----:B------:R-:W-:Y:S05]  /*a090*/  BRA `(.L_x_181) ;  /* 0xffffffb000bc7947 */ /* 0x000fea000383ffff */
.L_x_101:
[----:B-1----:R-:W-:Y:S04]  /*a0a0*/  MOV R0, UR44 ;  /* 0x0000002c00007c02 */ /* 0x002fe80008000f00 */
[----:B------:R1:W2:Y:S03]  /*a0b0*/  SYNCS.PHASECHK.TRANS64.TRYWAIT P1, [R0+URZ+0x40], R5 ;  /* 0x00004005000075a7 */ /* 0x0002a600080211ff */
[----:B--2---:R-:W-:Y:S05]  /*a0c0*/  @!P1 NANOSLEEP.SYNCS 0x989680 ;  /* 0x009896800000995d */ /* 0x004fea0003900000 */
[----:B------:R-:W2:Y:S02]  /*a0d0*/  @!P1 SYNCS.PHASECHK.TRANS64 P1, [R0+URZ+0x40], R5 ;  /* 0x00004005000095a7 */ /* 0x000ea400080210ff */
[----:B--2---:R-:W-:Y:S05]  /*a0e0*/  @!P1 BRA `(.L_x_101) ;  /* 0xfffffffc00ec9947 */ /* 0x004fea000383ffff */
[----:B------:R-:W-:Y:S05]  /*a0f0*/  BRA `(.L_x_100) ;  /* 0xffffffc000507947 */ /* 0x000fea000383ffff */
.L_x_103:
[----:B-1----:R1:W4:Y:S02]  /*a100*/  SYNCS.PHASECHK.TRANS64.TRYWAIT P0, [R98+URZ+0xb0], R3 ;  /* 0x0000b003620075a7 */ /* 0x00232400080011ff */
[----:B----4-:R-:W-:Y:S05]  /*a110*/  @!P0 NANOSLEEP.SYNCS 0x989680 ;  /* 0x009896800000895d */ /* 0x010fea0003900000 */
[----:B------:R-:W4:Y:S02]  /*a120*/  @!P0 SYNCS.PHASECHK.TRANS64 P0, [R98+URZ+0xb0], R3 ;  /* 0x0000b003620085a7 */ /* 0x000f2400080010ff */
[----:B----4-:R-:W-:Y:S05]  /*a130*/  @!P0 BRA `(.L_x_103) ;  /* 0xfffffffc00f08947 */ /* 0x010fea000383ffff */
[----:B------:R-:W-:Y:S05]  /*a140*/  BRA `(.L_x_102) ;  /* 0xffffffc0007c7947 */ /* 0x000fea000383ffff */
.L_x_112:
[----:B--2---:R2:W3:Y:S02]  /*a150*/  SYNCS.PHASECHK.TRANS64.TRYWAIT P0, [R3+URZ+0x40], R0 ;  /* 0x00004000030075a7 */ /* 0x0044e400080011ff */
[----:B---3--:R-:W-:Y:S05]  /*a160*/  @!P0 NANOSLEEP.SYNCS 0x989680 ;  /* 0x009896800000895d */ /* 0x008fea0003900000 */
[----:B------:R-:W3:Y:S02]  /*a170*/  @!P0 SYNCS.PHASECHK.TRANS64 P0, [R3+URZ+0x40], R0 ;  /* 0x00004000030085a7 */ /* 0x000ee400080010ff */
[----:B---3--:R-:W-:Y:S05]  /*a180*/  @!P0 BRA `(.L_x_112) ;  /* 0xfffffffc00f08947 */ /* 0x008fea000383ffff */
[----:B------:R-:W-:Y:S05]  /*a190*/  BRA `(.L_x_111) ;  /* 0xffffffcc00607947 */ /* 0x000fea000383ffff */
.L_x_120:
[----:B-1----:R1:W3:Y:S02]  /*a1a0*/  SYNCS.PHASECHK.TRANS64.TRYWAIT P0, [R63+URZ+0x40], R4 ;  /* 0x000040043f0075a7 */ /* 0x0022e400080011ff */
[----:B---3--:R-:W-:Y:S05]  /*a1b0*/  @!P0 NANOSLEEP.SYNCS 0x989680 ;  /* 0x009896800000895d */ /* 0x008fea0003900000 */
[----:B------:R-:W3:Y:S02]  /*a1c0*/  @!P0 SYNCS.PHASECHK.TRANS64 P0, [R63+URZ+0x40], R4 ;  /* 0x000040043f0085a7 */ /* 0x000ee400080010ff */
[----:B---3--:R-:W-:Y:S05]  /*a1d0*/  @!P0 BRA `(.L_x_120) ;  /* 0xfffffffc00f08947 */ /* 0x008fea000383ffff */
[----:B------:R-:W-:Y:S05]  /*a1e0*/  BRA `(.L_x_119) ;  /* 0xffffffd800687947 */ /* 0x000fea000383ffff */
.L_x_128:
[----:B-1----:R1:W3:Y:S02]  /*a1f0*/  SYNCS.PHASECHK.TRANS64.TRYWAIT P0, [R108+URZ+0x40], R3 ;  /* 0x000040036c0075a7 */ /* 0x0022e400080011ff */
[----:B---3--:R-:W-:Y:S05]  /*a200*/  @!P0 NANOSLEEP.SYNCS 0x989680 ;  /* 0x009896800000895d */ /* 0x008fea0003900000 */
[----:B------:R-:W3:Y:S02]  /*a210*/  @!P0 SYNCS.PHASECHK.TRANS64 P0, [R108+URZ+0x40], R3 ;  /* 0x000040036c0085a7 */ /* 0x000ee400080010ff */
[----:B---3--:R-:W-:Y:S05]  /*a220*/  @!P0 BRA `(.L_x_128) ;  /* 0xfffffffc00f08947 */ /* 0x008fea000383ffff */
[----:B------:R-:W-:Y:S05]  /*a230*/  BRA `(.L_x_127) ;  /* 0xffffffe4006c7947 */ /* 0x000fea000383ffff */
        .weak           $__internal_0_$__cuda_sm10x_tcgen05_guardrail_trap_col_being_dealloced_not_returned_by_alloc
        .type           $__internal_0_$__cuda_sm10x_tcgen05_guardrail_trap_col_being_dealloced_not_returned_by_alloc,@function
        .size           $__internal_0_$__cuda_sm10x_tcgen05_guardrail_trap_col_being_dealloced_not_returned_by_alloc,($__internal_1_$__cuda_sm10x_tcgen05_guardrail_trap_phase_invalid_during_alloc - $__internal_0_$__cuda_sm10x_tcgen05_guardrail_trap_col_being_dealloced_not_returned_by_alloc)
$__internal_0_$__cuda_sm10x_tcgen05_guardrail_trap_col_being_dealloced_not_returned_by_alloc:
[----:B------:R-:W-:Y:S05]  /*a240*/  BPT.TRAP 0x1 ;  /* 0x000000040000795c */ /* 0x000fea0000300000 */
[----:B------:R-:W-:-:S04]  /*a250*/  HFMA2 R3, -RZ, RZ, 0, 0 ;  /* 0x00000000ff037431 */ /* 0x000fc800000001ff */
[----:B------:R-:W-:Y:S05]  /*a260*/  RET.REL.NODEC R2 `(_ZN7cutlass13device_kernelINS_4gemm6kernel13GemmUniversalIN4cute5tupleIJiiiiEEENS1_10collective13CollectiveMmaINS1_35MainloopSm100TmaUmmaWarpSpecializedILi4ELi2ELi4ENS5_IJNS4_1CILi2EEENSA_ILi1EEESC_EEEEENS5_IJNSA_ILi64EEENSA_ILi256EEESF_EEENS_10bfloat16_tENS5_IJlSC_lEEESI_SJ_NS4_8TiledMMAINS4_8MMA_AtomIJNS4_20SM100_MMA_F16BF16_SSISI_SI_fLi64ELi256ELNS4_4UMMA5MajorE0ELSO_0ELNSN_7ScaleInE0ELSP_0EEEEEENS4_6LayoutINS5_IJSC_SC_SC_EEENS5_IJNSA_ILi0EEESU_SU_EEEEENS5_IJNS4_10UnderscoreESX_SX_EEEEENS4_13SM90_TMA_LOADENS4_14ComposedLayoutINS4_7SwizzleILi3ELi4ELi3EEENS4_18smem_ptr_flag_bitsILi16EEENSS_INS5_IJNSA_ILi8EEESF_EEENS5_IJSF_SC_EEEEEEEvNS4_8identityENS4_23SM90_TMA_LOAD_MULTICASTES1A_vS1B_EENS_8epilogue10collective18CollectiveEpilogueINS1E_23Sm100TmaWarpSpecializedILi4ELi2ELi32ELb1ELb0EEEJSH_NS5_IJNSS_ISF_SC_EES1J_EEESI_SJ_SI_SJ_NS1E_6fusion15FusionCallbacksIS1I_NS1L_17LinearCombinationISI_fSI_fLNS_15FloatRoundStyleE2EEESH_S1K_JEEENS4_5SM1004TMEM4LOAD26SM100_TMEM_LOAD_16dp256b8xES10_S1A_NS4_17SM75_U32x4_LDSM_NENS4_14SM90_TMA_STOREES1A_NS4_17SM90_U32x4_STSM_NENS4_39AutoVectorizingCopyWithAssumedAlignmentILi128EEEEEEvvEEEEvNT_6ParamsE) ;  /* 0xffffff5c02647950 */ /* 0x000fea0003c3ffff */
        .weak           $__internal_1_$__cuda_sm10x_tcgen05_guardrail_trap_phase_invalid_during_alloc
        .type           $__internal_1_$__cuda_sm10x_tcgen05_guardrail_trap_phase_invalid_during_alloc,@function
        .size           $__internal_1_$__cuda_sm10x_tcgen05_guardrail_trap_phase_invalid_during_alloc,($__internal_2_$__cuda_sm10x_tcgen05_guardrail_trap_unallocated_columns_being_dealloced - $__internal_1_$__cuda_sm10x_tcgen05_guardrail_trap_phase_invalid_during_alloc)
$__internal_1_$__cuda_sm10x_tcgen05_guardrail_trap_phase_invalid_during_alloc:
[----:B------:R-:W-:Y:S05]  /*a270*/  BPT.TRAP 0x1 ;  /* 0x000000040000795c */ /* 0x000fea0000300000 */
[----:B------:R-:W-:-:S04]  /*a280*/  MOV R5, 0x0 ;  /* 0x0000000000057802 */ /* 0x000fc80000000f00 */
[----:B------:R-:W-:Y:S05]  /*a290*/  RET.REL.NODEC R4 `(_ZN7cutlass13device_kernelINS_4gemm6kernel13GemmUniversalIN4cute5tupleIJiiiiEEENS1_10collective13CollectiveMmaINS1_35MainloopSm100TmaUmmaWarpSpecializedILi4ELi2ELi4ENS5_IJNS4_1CILi2EEENSA_ILi1EEESC_EEEEENS5_IJNSA_ILi64EEENSA_ILi256EEESF_EEENS_10bfloat16_tENS5_IJlSC_lEEESI_SJ_NS4_8TiledMMAINS4_8MMA_AtomIJNS4_20SM100_MMA_F16BF16_SSISI_SI_fLi64ELi256ELNS4_4UMMA5MajorE0ELSO_0ELNSN_7ScaleInE0ELSP_0EEEEEENS4_6LayoutINS5_IJSC_SC_SC_EEENS5_IJNSA_ILi0EEESU_SU_EEEEENS5_IJNS4_10UnderscoreESX_SX_EEEEENS4_13SM90_TMA_LOADENS4_14ComposedLayoutINS4_7SwizzleILi3ELi4ELi3EEENS4_18smem_ptr_flag_bitsILi16EEENSS_INS5_IJNSA_ILi8EEESF_EEENS5_IJSF_SC_EEEEEEEvNS4_8identityENS4_23SM90_TMA_LOAD_MULTICASTES1A_vS1B_EENS_8epilogue10collective18CollectiveEpilogueINS1E_23Sm100TmaWarpSpecializedILi4ELi2ELi32ELb1ELb0EEEJSH_NS5_IJNSS_ISF_SC_EES1J_EEESI_SJ_SI_SJ_NS1E_6fusion15FusionCallbacksIS1I_NS1L_17LinearCombinationISI_fSI_fLNS_15FloatRoundStyleE2EEESH_S1K_JEEENS4_5SM1004TMEM4LOAD26SM100_TMEM_LOAD_16dp256b8xES10_S1A_NS4_17SM75_U32x4_LDSM_NENS4_14SM90_TMA_STOREES1A_NS4_17SM90_U32x4_STSM_NENS4_39AutoVectorizingCopyWithAssumedAlignmentILi128EEEEEEvvEEEEvNT_6ParamsE) ;  /* 0xffffff5c04587950 */ /* 0x000fea0003c3ffff */
        .weak           $__internal_2_$__cuda_sm10x_tcgen05_guardrail_trap_unallocated_columns_being_dealloced
        .type           $__internal_2_$__cuda_sm10x_tcgen05_guardrail_trap_unallocated_columns_being_dealloced,@function
        .size           $__internal_2_$__cuda_sm10x_tcgen05_guardrail_trap_unallocated_columns_being_dealloced,(.L_x_183 - $__internal_2_$__cuda_sm10x_tcgen05_guardrail_trap_unallocated_columns_being_dealloced)
$__internal_2_$__cuda_sm10x_tcgen05_guardrail_trap_unallocated_columns_being_dealloced:
[----:B------:R-:W-:Y:S05]  /*a2a0*/  BPT.TRAP 0x1 ;  /* 0x000000040000795c */ /* 0x000fea0000300000 */
[----:B------:R-:W-:-:S04]  /*a2b0*/  HFMA2 R3, -RZ, RZ, 0, 0 ;  /* 0x00000000ff037431 */ /* 0x000fc800000001ff */
[----:B------:R-:W-:Y:S05]  /*a2c0*/  RET.REL.NODEC R2 `(_ZN7cutlass13device_kernelINS_4gemm6kernel13GemmUniversalIN4cute5tupleIJiiiiEEENS1_10collective13CollectiveMmaINS1_35MainloopSm100TmaUmmaWarpSpecializedILi4ELi2ELi4ENS5_IJNS4_1CILi2EEENSA_ILi1EEESC_EEEEENS5_IJNSA_ILi64EEENSA_ILi256EEESF_EEENS_10bfloat16_tENS5_IJlSC_lEEESI_SJ_NS4_8TiledMMAINS4_8MMA_AtomIJNS4_20SM100_MMA_F16BF16_SSISI_SI_fLi64ELi256ELNS4_4UMMA5MajorE0ELSO_0ELNSN_7ScaleInE0ELSP_0EEEEEENS4_6LayoutINS5_IJSC_SC_SC_EEENS5_IJNSA_ILi0EEESU_SU_EEEEENS5_IJNS4_10UnderscoreESX_SX_EEEEENS4_13SM90_TMA_LOADENS4_14ComposedLayoutINS4_7SwizzleILi3ELi4ELi3EEENS4_18smem_ptr_flag_bitsILi16EEENSS_INS5_IJNSA_ILi8EEESF_EEENS5_IJSF_SC_EEEEEEEvNS4_8identityENS4_23SM90_TMA_LOAD_MULTICASTES1A_vS1B_EENS_8epilogue10collective18CollectiveEpilogueINS1E_23Sm100TmaWarpSpecializedILi4ELi2ELi32ELb1ELb0EEEJSH_NS5_IJNSS_ISF_SC_EES1J_EEESI_SJ_SI_SJ_NS1E_6fusion15FusionCallbacksIS1I_NS1L_17LinearCombinationISI_fSI_fLNS_15FloatRoundStyleE2EEESH_S1K_JEEENS4_5SM1004TMEM4LOAD26SM100_TMEM_LOAD_16dp256b8xES10_S1A_NS4_17SM75_U32x4_LDSM_NENS4_14SM90_TMA_STOREES1A_NS4_17SM90_U32x4_STSM_NENS4_39AutoVectorizingCopyWithAssumedAlignmentILi128EEEEEEvvEEEEvNT_6ParamsE) ;  /* 0xffffff5c024c7950 */ /* 0x000fea0003c3ffff */
.L_x_182:
[----:B------:R-:W-:-:S00]  /*a2d0*/  BRA `(.L_x_182) ;  /* 0xfffffffc00fc7947 */ /* 0x000fc0000383ffff */
[----:B------:R-:W-:-:S00]  /*a2e0*/  NOP ;  /* 0x0000000000007918 */ /* 0x000fc00000000000 */
        /* <DEDUP_REMOVED lines=9> */
.L_x_183:


//--------------------- .nv.global.init           --------------------------
	.section	.nv.global.init,"aw",@progbits
.nv.global.init:
	.type		$str$27,@object
	.size		$str$27,($str$28 - $str$27)
$str$27:
        /*0000*/ 	.byte	0x28, 0x61, 0x64, 0x64, 0x72, 0x65, 0x73, 0x73, 0x20, 0x26, 0x20, 0x6d, 0x61, 0x73, 0x6b, 0x29
        /*0010*/ 	.byte	0x20, 0x3d, 0x3d, 0x20, 0x30, 0x00
	.type		$str$28,@object
	.size		$str$28,($str$26 - $str$28)
$str$28:
        /*0016*/ 	.byte	0x2f, 0x74, 0x6d, 0x70, 0x2f, 0x63, 0x75, 0x74, 0x6c, 0x61, 0x73, 0x73, 0x5f, 0x73, 0x77, 0x65
        /*0026*/ 	.byte	0x65, 0x70, 0x5f, 0x73, 0x72, 0x63, 0x2f, 0x69, 0x6e, 0x63, 0x6c, 0x75, 0x64, 0x65, 0x2f, 0x63
        /*0036*/ 	.byte	0x75, 0x74, 0x65, 0x2f, 0x70, 0x6f, 0x69, 0x6e, 0x74, 0x65, 0x72, 0x5f, 0x66, 0x6c, 0x61, 0x67
        /*0046*/ 	.byte	0x67, 0x65, 0x64, 0x2e, 0x68, 0x70, 0x70, 0x00
	.type		$str$26,@object
	.size		$str$26,($str$25 - $str$26)
$str$26:
        /*004e*/ 	.byte	0x2f, 0x74, 0x6d, 0x70, 0x2f, 0x63, 0x75, 0x74, 0x6c, 0x61, 0x73, 0x73, 0x5f, 0x73, 0x77, 0x65
        /*005e*/ 	.byte	0x65, 0x70, 0x5f, 0x73, 0x72, 0x63, 0x2f, 0x69, 0x6e, 0x63, 0x6c, 0x75, 0x64, 0x65, 0x2f, 0x63
        /*006e*/ 	.byte	0x75, 0x74, 0x65, 0x2f, 0x61, 0x74, 0x6f, 0x6d, 0x2f, 0x63, 0x6f, 0x70, 0x79, 0x5f, 0x74, 0x72
        /*007e*/ 	.byte	0x61, 0x69, 0x74, 0x73, 0x5f, 0x73, 0x6d, 0x31, 0x30, 0x30, 0x2e, 0x68, 0x70, 0x70, 0x00
	.type		$str$25,@object
	.size		$str$25,(__unnamed_1 - $str$25)
$str$25:
        /*008d*/ 	.byte	0x28, 0x28, 0x75, 0x69, 0x6e, 0x74, 0x33, 0x32, 0x5f, 0x74, 0x28, 0x74, 0x68, 0x72, 0x65, 0x61
        /*009d*/ 	.byte	0x64, 0x49, 0x64, 0x78, 0x2e, 0x78, 0x29, 0x20, 0x2f, 0x20, 0x33, 0x32, 0x29, 0x20, 0x25, 0x20
        /*00ad*/ 	.byte	0x34, 0x29, 0x20, 0x3d, 0x3d, 0x20, 0x28, 0x28, 0x28, 0x74, 0x6d, 0x65, 0x6d, 0x5f, 0x61, 0x64
        /*00bd*/ 	.byte	0x64, 0x72, 0x20, 0x3e, 0x3e, 0x20, 0x31, 0x36, 0x29, 0x20, 0x2f, 0x20, 0x33, 0x32, 0x29, 0x20
        /*00cd*/ 	.byte	0x25, 0x20, 0x34, 0x29, 0x00
	.type		__unnamed_1,@object
	.size		__unnamed_1,(__unnamed_2 - __unnamed_1)
__unnamed_1:
        /*00d2*/ 	.byte	0x61, 0x75, 0x74, 0x6f, 0x20, 0x63, 0x75, 0x74, 0x65, 0x3a, 0x3a, 0x61, 0x73, 0x5f, 0x70, 0x6f
        /* <DEDUP_REMOVED lines=24> */
        /*0262*/ 	.byte	0x30, 0x39, 0x36, 0x3e, 0x3e, 0x3e, 0x3e, 0x5d, 0x00
	.type		__unnamed_2,@object
	.size		__unnamed_2,(.L_2 - __unnamed_2)
__unnamed_2:
        /* <DEDUP_REMOVED lines=46> */
        /*054b*/ 	.byte	0x75, 0x74, 0x65, 0x3a, 0x3a, 0x43, 0x3c, 0x30, 0x3e, 0x3e, 0x3e, 0x3e, 0x5d, 0x00
.L_2:


//--------------------- .nv.shared._ZN7cutlass13device_kernelINS_4gemm6kernel13GemmUniversalIN4cute5tupleIJiiiiEEENS1_10collective13CollectiveMmaINS1_35MainloopSm100TmaUmmaWarpSpecializedILi4ELi2ELi4ENS5_IJNS4_1CILi2EEENSA_ILi1EEESC_EEEEENS5_IJNSA_ILi64EEENSA_ILi256EEESF_EEENS_10bfloat16_tENS5_IJlSC_lEEESI_SJ_NS4_8TiledMMAINS4_8MMA_AtomIJNS4_20SM100_MMA_F16BF16_SSISI_SI_fLi64ELi256ELNS4_4UMMA5MajorE0ELSO_0ELNSN_7ScaleInE0ELSP_0EEEEEENS4_6LayoutINS5_IJSC_SC_SC_EEENS5_IJNSA_ILi0EEESU_SU_EEEEENS5_IJNS4_10UnderscoreESX_SX_EEEEENS4_13SM90_TMA_LOADENS4_14ComposedLayoutINS4_7SwizzleILi3ELi4ELi3EEENS4_18smem_ptr_flag_bitsILi16EEENSS_INS5_IJNSA_ILi8EEESF_EEENS5_IJSF_SC_EEEEEEEvNS4_8identityENS4_23SM90_TMA_LOAD_MULTICASTES1A_vS1B_EENS_8epilogue10collective18CollectiveEpilogueINS1E_23Sm100TmaWarpSpecializedILi4ELi2ELi32ELb1ELb0EEEJSH_NS5_IJNSS_ISF_SC_EES1J_EEESI_SJ_SI_SJ_NS1E_6fusion15FusionCallbacksIS1I_NS1L_17LinearCombinationISI_fSI_fLNS_15FloatRoundStyleE2EEESH_S1K_JEEENS4_5SM1004TMEM4LOAD26SM100_TMEM_LOAD_16dp256b8xES10_S1A_NS4_17SM75_U32x4_LDSM_NENS4_14SM90_TMA_STOREES1A_NS4_17SM90_U32x4_STSM_NENS4_39AutoVectorizingCopyWithAssumedAlignmentILi128EEEEEEvvEEEEvNT_6ParamsE --------------------------
	.section	.nv.shared._ZN7cutlass13device_kernelINS_4gemm6kernel13GemmUniversalIN4cute5tupleIJiiiiEEENS1_10collective13CollectiveMmaINS1_35MainloopSm100TmaUmmaWarpSpecializedILi4ELi2ELi4ENS5_IJNS4_1CILi2EEENSA_ILi1EEESC_EEEEENS5_IJNSA_ILi64EEENSA_ILi256EEESF_EEENS_10bfloat16_tENS5_IJlSC_lEEESI_SJ_NS4_8TiledMMAINS4_8MMA_AtomIJNS4_20SM100_MMA_F16BF16_SSISI_SI_fLi64ELi256ELNS4_4UMMA5MajorE0ELSO_0ELNSN_7ScaleInE0ELSP_0EEEEEENS4_6LayoutINS5_IJSC_SC_SC_EEENS5_IJNSA_ILi0EEESU_SU_EEEEENS5_IJNS4_10UnderscoreESX_SX_EEEEENS4_13SM90_TMA_LOADENS4_14ComposedLayoutINS4_7SwizzleILi3ELi4ELi3EEENS4_18smem_ptr_flag_bitsILi16EEENSS_INS5_IJNSA_ILi8EEESF_EEENS5_IJSF_SC_EEEEEEEvNS4_8identityENS4_23SM90_TMA_LOAD_MULTICASTES1A_vS1B_EENS_8epilogue10collective18CollectiveEpilogueINS1E_23Sm100TmaWarpSpecializedILi4ELi2ELi32ELb1ELb0EEEJSH_NS5_IJNSS_ISF_SC_EES1J_EEESI_SJ_SI_SJ_NS1E_6fusion15FusionCallbacksIS1I_NS1L_17LinearCombinationISI_fSI_fLNS_15FloatRoundStyleE2EEESH_S1K_JEEENS4_5SM1004TMEM4LOAD26SM100_TMEM_LOAD_16dp256b8xES10_S1A_NS4_17SM75_U32x4_LDSM_NENS4_14SM90_TMA_STOREES1A_NS4_17SM90_U32x4_STSM_NENS4_39AutoVectorizingCopyWithAssumedAlignmentILi128EEEEEEvvEEEEvNT_6ParamsE,"aw",@nobits
	.sectionflags	@""
	.align	16
	.zero		1024


//--------------------- .nv.shared.reserved.0     --------------------------
	.section	.nv.shared.reserved.0,"aw",@nobits
	.weak		__nv_reservedSMEM_offset_0_alias
	.size		__nv_reservedSMEM_offset_0_alias, 0, 64
	.other		__nv_reservedSMEM_offset_0_alias,@"STO_CUDA_RESERVED_SHARED STV_DEFAULT"
__nv_reservedSMEM_offset_0_alias:
	.zero		0
.nv.shared.reserved.0:
	.zero		64
	.weak		__nv_reservedSMEM_tcgen05_partition
	.type		__nv_reservedSMEM_tcgen05_partition,@object
	.size		__nv_reservedSMEM_tcgen05_partition,(.L_0 - __nv_reservedSMEM_tcgen05_partition)
__nv_reservedSMEM_tcgen05_partition:
	.zero		32
.L_0:


//--------------------- .nv.global                --------------------------
	.section	.nv.global,"aw",@nobits
.nv.global:
	.type		_ZN40_INTERNAL_e75e5627_4_k_cu_7f8ffd19_210044cute1_E,@object
	.size		_ZN40_INTERNAL_e75e5627_4_k_cu_7f8ffd19_210044cute1_E,(_ZN40_INTERNAL_e75e5627_4_k_cu_7f8ffd19_210044cuda3std3__45__cpo6cbeginE - _ZN40_INTERNAL_e75e5627_4_k_cu_7f8ffd19_210044cute1_E)
_ZN40_INTERNAL_e75e5627_4_k_cu_7f8ffd19_210044cute1_E:
	.zero		1
	.type		_ZN40_INTERNAL_e75e5627_4_k_cu_7f8ffd19_210044cuda3std3__45__cpo6cbeginE,@object
	.size		_ZN40_INTERNAL_e75e5627_4_k_cu_7f8ffd19_210044cuda3std3__45__cpo6cbeginE,(_ZN40_INTERNAL_e75e5627_4_k_cu_7f8ffd19_210044cuda3std3__48in_placeE - _ZN40_INTERNAL_e75e5627_4_k_cu_7f8ffd19_210044cuda3std3__45__cpo6cbeginE)
_ZN40_INTERNAL_e75e5627_4_k_cu_7f8ffd19_210044cuda3std3__45__cpo6cbeginE:
	.zero		1
	.type		_ZN40_INTERNAL_e75e5627_4_k_cu_7f8ffd19_210044cuda3std3__48in_placeE,@object
	.size		_ZN40_INTERNAL_e75e5627_4_k_cu_7f8ffd19_210044cuda3std3__48in_placeE,(_ZN40_INTERNAL_e75e5627_4_k_cu_7f8ffd19_210044cuda3std6ranges3__45__cpo9iter_moveE - _ZN40_INTERNAL_e75e5627_4_k_cu_7f8ffd19_210044cuda3std3__48in_placeE)
_ZN40_INTERNAL_e75e5627_4_k_cu_7f8ffd19_210044cuda3std3__48in_placeE:
	.zero		1
	.type		_ZN40_INTERNAL_e75e5627_4_k_cu_7f8ffd19_210044cuda3std6ranges3__45__cpo9iter_moveE,@object
	.size		_ZN40_INTERNAL_e75e5627_4_k_cu_7f8ffd19_210044cuda3std6ranges3__45__cpo9iter_moveE,(_ZN40_INTERNAL_e75e5627_4_k_cu_7f8ffd19_210044cuda3std3__45__cpo5beginE - _ZN40_INTERNAL_e75e5627_4_k_cu_7f8ffd19_210044cuda3std6ranges3__45__cpo9iter_moveE)
_ZN40_INTERNAL_e75e5627_4_k_cu_7f8ffd19_210044cuda3std6ranges3__45__cpo9iter_moveE:
	.zero		1
	.type		_ZN40_INTERNAL_e75e5627_4_k_cu_7f8ffd19_210044cuda3std3__45__cpo5beginE,@object
	.size		_ZN40_INTERNAL_e75e5627_4_k_cu_7f8ffd19_210044cuda3std3__45__cpo5beginE,(_ZN40_INTERNAL_e75e5627_4_k_cu_7f8ffd19_210044cuda3std3__442_GLOBAL__N__e75e5627_4_k_cu_7f8ffd19_210046ignoreE - _ZN40_INTERNAL_e75e5627_4_k_cu_7f8ffd19_210044cuda3std3__45__cpo5beginE)
_ZN40_INTERNAL_e75e5627_4_k_cu_7f8ffd19_210044cuda3std3__45__cpo5beginE:
	.zero		1
	.type		_ZN40_INTERNAL_e75e5627_4_k_cu_7f8ffd19_210044cuda3std3__442_GLOBAL__N__e75e5627_4_k_cu_7f8ffd19_210046ignoreE,@object
	.size		_ZN40_INTERNAL_e75e5627_4_k_cu_7f8ffd19_210044cuda3std3__442_GLOBAL__N__e75e5627_4_k_cu_7f8ffd19_210046ignoreE,(_ZN40_INTERNAL_e75e5627_4_k_cu_7f8ffd19_210044cute7productE - _ZN40_INTERNAL_e75e5627_4_k_cu_7f8ffd19_210044cuda3std3__442_GLOBAL__N__e75e5627_4_k_cu_7f8ffd19_210046ignoreE)
_ZN40_INTERNAL_e75e5627_4_k_cu_7f8ffd19_210044cuda3std3__442_GLOBAL__N__e75e5627_4_k_cu_7f8ffd19_210046ignoreE:
	.zero		1
	.type		_ZN40_INTERNAL_e75e5627_4_k_cu_7f8ffd19_210044cute7productE,@object
	.size		_ZN40_INTERNAL_e75e5627_4_k_cu_7f8ffd19_210044cute7productE,(_ZN40_INTERNAL_e75e5627_4_k_cu_7f8ffd19_210044cuda3std3__45__cpo3endE - _ZN40_INTERNAL_e75e5627_4_k_cu_7f8ffd19_210044cute7productE)
_ZN40_INTERNAL_e75e5627_4_k_cu_7f8ffd19_210044cute7productE:
	.zero		1
	.type		_ZN40_INTERNAL_e75e5627_4_k_cu_7f8ffd19_210044cuda3std3__45__cpo3endE,@object
	.size		_ZN40_INTERNAL_e75e5627_4_k_cu_7f8ffd19_210044cuda3std3__45__cpo3endE,(_ZN40_INTERNAL_e75e5627_4_k_cu_7f8ffd19_210044cuda3std3__419piecewise_constructE - _ZN40_INTERNAL_e75e5627_4_k_cu_7f8ffd19_210044cuda3std3__45__cpo3endE)
_ZN40_INTERNAL_e75e5627_4_k_cu_7f8ffd19_210044cuda3std3__45__cpo3endE:
	.zero		1
	.type		_ZN40_INTERNAL_e75e5627_4_k_cu_7f8ffd19_210044cuda3std3__419piecewise_constructE,@object
	.size		_ZN40_INTERNAL_e75e5627_4_k_cu_7f8ffd19_210044cuda3std3__419piecewise_constructE,(_ZN40_INTERNAL_e75e5627_4_k_cu_7f8ffd19_210044cuda3std3__45__cpo4cendE - _ZN40_INTERNAL_e75e5627_4_k_cu_7f8ffd19_210044cuda3std3__419piecewise_constructE)
_ZN40_INTERNAL_e75e5627_4_k_cu_7f8ffd19_210044cuda3std3__419piecewise_constructE:
	.zero		1
	.type		_ZN40_INTERNAL_e75e5627_4_k_cu_7f8ffd19_210044cuda3std3__45__cpo4cendE,@object
	.size		_ZN40_INTERNAL_e75e5627_4_k_cu_7f8ffd19_210044cuda3std3__45__cpo4cendE,(_ZN40_INTERNAL_e75e5627_4_k_cu_7f8ffd19_210044cuda3std6ranges3__45__cpo4swapE - _ZN40_INTERNAL_e75e5627_4_k_cu_7f8ffd19_210044cuda3std3__45__cpo4cendE)
_ZN40_INTERNAL_e75e5627_4_k_cu_7f8ffd19_210044cuda3std3__45__cpo4cendE:
	.zero		1
	.type		_ZN40_INTERNAL_e75e5627_4_k_cu_7f8ffd19_210044cuda3std6ranges3__45__cpo4swapE,@object
	.size		_ZN40_INTERNAL_e75e5627_4_k_cu_7f8ffd19_210044cuda3std6ranges3__45__cpo4swapE,(.L_10 - _ZN40_INTERNAL_e75e5627_4_k_cu_7f8ffd19_210044cuda3std6ranges3__45__cpo4swapE)
_ZN40_INTERNAL_e75e5627_4_k_cu_7f8ffd19_210044cuda3std6ranges3__45__cpo4swapE:
	.zero		1
.L_10:


//--------------------- .nv.constant0._ZN7cutlass13device_kernelINS_4gemm6kernel13GemmUniversalIN4cute5tupleIJiiiiEEENS1_10collective13CollectiveMmaINS1_35MainloopSm100TmaUmmaWarpSpecializedILi4ELi2ELi4ENS5_IJNS4_1CILi2EEENSA_ILi1EEESC_EEEEENS5_IJNSA_ILi64EEENSA_ILi256EEESF_EEENS_10bfloat16_tENS5_IJlSC_lEEESI_SJ_NS4_8TiledMMAINS4_8MMA_AtomIJNS4_20SM100_MMA_F16BF16_SSISI_SI_fLi64ELi256ELNS4_4UMMA5MajorE0ELSO_0ELNSN_7ScaleInE0ELSP_0EEEEEENS4_6LayoutINS5_IJSC_SC_SC_EEENS5_IJNSA_ILi0EEESU_SU_EEEEENS5_IJNS4_10UnderscoreESX_SX_EEEEENS4_13SM90_TMA_LOADENS4_14ComposedLayoutINS4_7SwizzleILi3ELi4ELi3EEENS4_18smem_ptr_flag_bitsILi16EEENSS_INS5_IJNSA_ILi8EEESF_EEENS5_IJSF_SC_EEEEEEEvNS4_8identityENS4_23SM90_TMA_LOAD_MULTICASTES1A_vS1B_EENS_8epilogue10collective18CollectiveEpilogueINS1E_23Sm100TmaWarpSpecializedILi4ELi2ELi32ELb1ELb0EEEJSH_NS5_IJNSS_ISF_SC_EES1J_EEESI_SJ_SI_SJ_NS1E_6fusion15FusionCallbacksIS1I_NS1L_17LinearCombinationISI_fSI_fLNS_15FloatRoundStyleE2EEESH_S1K_JEEENS4_5SM1004TMEM4LOAD26SM100_TMEM_LOAD_16dp256b8xES10_S1A_NS4_17SM75_U32x4_LDSM_NENS4_14SM90_TMA_STOREES1A_NS4_17SM90_U32x4_STSM_NENS4_39AutoVectorizingCopyWithAssumedAlignmentILi128EEEEEEvvEEEEvNT_6ParamsE --------------------------
	.section	.nv.constant0._ZN7cutlass13device_kernelINS_4gemm6kernel13GemmUniversalIN4cute5tupleIJiiiiEEENS1_10collective13CollectiveMmaINS1_35MainloopSm100TmaUmmaWarpSpecializedILi4ELi2ELi4ENS5_IJNS4_1CILi2EEENSA_ILi1EEESC_EEEEENS5_IJNSA_ILi64EEENSA_ILi256EEESF_EEENS_10bfloat16_tENS5_IJlSC_lEEESI_SJ_NS4_8TiledMMAINS4_8MMA_AtomIJNS4_20SM100_MMA_F16BF16_SSISI_SI_fLi64ELi256ELNS4_4UMMA5MajorE0ELSO_0ELNSN_7ScaleInE0ELSP_0EEEEEENS4_6LayoutINS5_IJSC_SC_SC_EEENS5_IJNSA_ILi0EEESU_SU_EEEEENS5_IJNS4_10UnderscoreESX_SX_EEEEENS4_13SM90_TMA_LOADENS4_14ComposedLayoutINS4_7SwizzleILi3ELi4ELi3EEENS4_18smem_ptr_flag_bitsILi16EEENSS_INS5_IJNSA_ILi8EEESF_EEENS5_IJSF_SC_EEEEEEEvNS4_8identityENS4_23SM90_TMA_LOAD_MULTICASTES1A_vS1B_EENS_8epilogue10collective18CollectiveEpilogueINS1E_23Sm100TmaWarpSpecializedILi4ELi2ELi32ELb1ELb0EEEJSH_NS5_IJNSS_ISF_SC_EES1J_EEESI_SJ_SI_SJ_NS1E_6fusion15FusionCallbacksIS1I_NS1L_17LinearCombinationISI_fSI_fLNS_15FloatRoundStyleE2EEESH_S1K_JEEENS4_5SM1004TMEM4LOAD26SM100_TMEM_LOAD_16dp256b8xES10_S1A_NS4_17SM75_U32x4_LDSM_NENS4_14SM90_TMA_STOREES1A_NS4_17SM90_U32x4_STSM_NENS4_39AutoVectorizingCopyWithAssumedAlignmentILi128EEEEEEvvEEEEvNT_6ParamsE,"a",@progbits
	.sectionflags	@""
	.align	4
.nv.constant0._ZN7cutlass13device_kernelINS_4gemm6kernel13GemmUniversalIN4cute5tupleIJiiiiEEENS1_10collective13CollectiveMmaINS1_35MainloopSm100TmaUmmaWarpSpecializedILi4ELi2ELi4ENS5_IJNS4_1CILi2EEENSA_ILi1EEESC_EEEEENS5_IJNSA_ILi64EEENSA_ILi256EEESF_EEENS_10bfloat16_tENS5_IJlSC_lEEESI_SJ_NS4_8TiledMMAINS4_8MMA_AtomIJNS4_20SM100_MMA_F16BF16_SSISI_SI_fLi64ELi256ELNS4_4UMMA5MajorE0ELSO_0ELNSN_7ScaleInE0ELSP_0EEEEEENS4_6LayoutINS5_IJSC_SC_SC_EEENS5_IJNSA_ILi0EEESU_SU_EEEEENS5_IJNS4_10UnderscoreESX_SX_EEEEENS4_13SM90_TMA_LOADENS4_14ComposedLayoutINS4_7SwizzleILi3ELi4ELi3EEENS4_18smem_ptr_flag_bitsILi16EEENSS_INS5_IJNSA_ILi8EEESF_EEENS5_IJSF_SC_EEEEEEEvNS4_8identityENS4_23SM90_TMA_LOAD_MULTICASTES1A_vS1B_EENS_8epilogue10collective18CollectiveEpilogueINS1E_23Sm100TmaWarpSpecializedILi4ELi2ELi32ELb1ELb0EEEJSH_NS5_IJNSS_ISF_SC_EES1J_EEESI_SJ_SI_SJ_NS1E_6fusion15FusionCallbacksIS1I_NS1L_17LinearCombinationISI_fSI_fLNS_15FloatRoundStyleE2EEESH_S1K_JEEENS4_5SM1004TMEM4LOAD26SM100_TMEM_LOAD_16dp256b8xES10_S1A_NS4_17SM75_U32x4_LDSM_NENS4_14SM90_TMA_STOREES1A_NS4_17SM90_U32x4_STSM_NENS4_39AutoVectorizingCopyWithAssumedAlignmentILi128EEEEEEvvEEEEvNT_6ParamsE:
	.zero		2944


//--------------------- SYMBOLS --------------------------

	.type		.nv.reservedSmem.offset0,@object
	.size		.nv.reservedSmem.offset0,0x4
	.type		.nv.reservedSmem.cap,@object
	.size		.nv.reservedSmem.cap,0x4
	.type		__assertfail,@function
